//
// Generated by NVIDIA NVVM Compiler
//
// Compiler Build ID: CL-36424714
// Cuda compilation tools, release 13.0, V13.0.88
// Based on NVVM 20.0.0
//

.version 9.0
.target sm_100
.address_size 64

	// .globl	_Z21filterAndComputeItemsP6mydataiP6Result

.visible .entry _Z21filterAndComputeItemsP6mydataiP6Result(
	.param .u64 .ptr .align 1 _Z21filterAndComputeItemsP6mydataiP6Result_param_0,
	.param .u32 _Z21filterAndComputeItemsP6mydataiP6Result_param_1,
	.param .u64 .ptr .align 1 _Z21filterAndComputeItemsP6mydataiP6Result_param_2
)
{
	.local .align 8 .b8 	__local_depot0[88];
	.reg .b64 	%SP;
	.reg .b64 	%SPL;
	.reg .pred 	%p<28>;
	.reg .b16 	%rs<57>;
	.reg .b32 	%r<251>;
	.reg .b32 	%f<7>;
	.reg .b64 	%rd<122>;
	.reg .b64 	%fd<6>;

	mov.u64 	%SPL, __local_depot0;
	ld.param.u64 	%rd43, [_Z21filterAndComputeItemsP6mydataiP6Result_param_0];
	ld.param.u32 	%r101, [_Z21filterAndComputeItemsP6mydataiP6Result_param_1];
	ld.param.u64 	%rd44, [_Z21filterAndComputeItemsP6mydataiP6Result_param_2];
	cvta.to.global.u64 	%rd1, %rd44;
	add.u64 	%rd2, %SPL, 0;
	add.u64 	%rd3, %SPL, 64;
	mov.u32 	%r102, %ctaid.x;
	mov.u32 	%r103, %ntid.x;
	mov.u32 	%r104, %tid.x;
	mad.lo.s32 	%r1, %r102, %r103, %r104;
	setp.ge.s32 	%p1, %r1, %r101;
	@%p1 bra 	$L__BB0_44;
	cvta.to.global.u64 	%rd47, %rd43;
	mul.wide.s32 	%rd48, %r1, 64;
	add.s64 	%rd49, %rd47, %rd48;
	ld.global.v2.b32 	{%r105, %r106}, [%rd49];
	bfe.u32 	%r107, %r105, 0, 8;
	cvt.u16.u32 	%rs56, %r107;
	ld.global.v2.b32 	{%r108, %r109}, [%rd49+8];
	ld.global.v2.b32 	{%r110, %r111}, [%rd49+16];
	ld.global.v2.b32 	{%r112, %r113}, [%rd49+24];
	ld.global.v2.b32 	{%r114, %r115}, [%rd49+32];
	ld.global.v2.b32 	{%r116, %r117}, [%rd49+40];
	ld.global.v2.u8 	{%rs4, %rs5}, [%rd49+48];
	ld.global.u32 	%r2, [%rd49+52];
	ld.global.f64 	%fd1, [%rd49+56];
	st.local.v2.b32 	[%rd2], {%r105, %r106};
	st.local.v2.b32 	[%rd2+8], {%r108, %r109};
	st.local.v2.b32 	[%rd2+16], {%r110, %r111};
	st.local.v2.b32 	[%rd2+24], {%r112, %r113};
	st.local.v2.b32 	[%rd2+32], {%r114, %r115};
	st.local.v2.b32 	[%rd2+40], {%r116, %r117};
	st.local.v2.u8 	[%rd2+48], {%rs4, %rs5};
	st.local.u32 	[%rd2+52], %r2;
	st.local.f64 	[%rd2+56], %fd1;
	and.b32  	%r118, %r2, 1;
	setp.eq.b32 	%p2, %r118, 1;
	@%p2 bra 	$L__BB0_45;
	and.b16  	%rs7, %rs56, 255;
	setp.eq.s16 	%p3, %rs7, 0;
	mul.wide.s32 	%rd52, %r1, 80;
	add.s64 	%rd4, %rd1, %rd52;
	mov.b32 	%r210, 0;
	@%p3 bra 	$L__BB0_5;
	mov.b32 	%r209, 0;
$L__BB0_4:
	add.s32 	%r210, %r209, 1;
	cvt.u64.u32 	%rd53, %r209;
	add.s64 	%rd54, %rd4, %rd53;
	st.global.u8 	[%rd54], %rs56;
	add.s64 	%rd55, %rd2, %rd53;
	ld.local.u8 	%rs56, [%rd55+1];
	setp.ne.s16 	%p4, %rs56, 0;
	mov.u32 	%r209, %r210;
	@%p4 bra 	$L__BB0_4;
$L__BB0_5:
	cvt.u64.u32 	%rd56, %r210;
	add.s64 	%rd57, %rd4, %rd56;
	mov.b16 	%rs8, 45;
	st.global.u8 	[%rd57], %rs8;
	add.s32 	%r212, %r210, 2;
	mov.b32 	%r213, 0;
	mov.b32 	%r211, 1;
	mov.u32 	%r214, %r2;
$L__BB0_6:
	mov.u32 	%r9, %r213;
	mov.u32 	%r8, %r212;
	mov.u32 	%r216, %r211;
	mul.hi.s32 	%r123, %r214, 1717986919;
	shr.u32 	%r124, %r123, 31;
	shr.u32 	%r125, %r123, 2;
	add.s32 	%r126, %r125, %r124;
	mul.lo.s32 	%r127, %r126, 10;
	sub.s32 	%r128, %r214, %r127;
	cvt.u16.u32 	%rs9, %r128;
	add.s16 	%rs10, %rs9, 48;
	add.s32 	%r213, %r9, 1;
	cvt.u64.u32 	%rd58, %r9;
	add.s64 	%rd59, %rd3, %rd58;
	st.local.u8 	[%rd59], %rs10;
	mul.hi.u32 	%r129, %r214, -858993459;
	shr.u32 	%r12, %r129, 3;
	setp.gt.s32 	%p5, %r214, 9;
	add.s32 	%r212, %r8, 1;
	add.s32 	%r211, %r216, 1;
	mov.u32 	%r214, %r12;
	@%p5 bra 	$L__BB0_6;
	add.s32 	%r226, %r210, 1;
	and.b32  	%r131, %r9, 3;
	setp.eq.s32 	%p6, %r131, 3;
	mov.u32 	%r219, %r9;
	@%p6 bra 	$L__BB0_11;
	and.b32  	%r132, %r216, 3;
	neg.s32 	%r215, %r132;
$L__BB0_9:
	.pragma "nounroll";
	mov.u32 	%r225, %r226;
	add.s32 	%r216, %r216, -1;
	cvt.u64.u32 	%rd60, %r216;
	add.s64 	%rd61, %rd3, %rd60;
	ld.local.u8 	%rs11, [%rd61];
	cvt.u64.u32 	%rd62, %r225;
	add.s64 	%rd63, %rd4, %rd62;
	st.global.u8 	[%rd63], %rs11;
	add.s32 	%r226, %r225, 1;
	add.s32 	%r215, %r215, 1;
	setp.ne.s32 	%p7, %r215, 0;
	@%p7 bra 	$L__BB0_9;
	add.s32 	%r219, %r216, -1;
$L__BB0_11:
	setp.lt.u32 	%p8, %r9, 3;
	@%p8 bra 	$L__BB0_14;
	add.s32 	%r133, %r210, %r9;
	sub.s32 	%r134, %r226, %r133;
	add.s32 	%r224, %r134, -2;
	add.s32 	%r223, %r226, 3;
	add.s32 	%r222, %r219, -1;
$L__BB0_13:
	mov.u32 	%r225, %r223;
	add.s32 	%r135, %r225, -3;
	add.s32 	%r136, %r222, 1;
	cvt.u64.u32 	%rd64, %r136;
	add.s64 	%rd65, %rd3, %rd64;
	ld.local.u8 	%rs12, [%rd65];
	cvt.u64.u32 	%rd66, %r135;
	add.s64 	%rd67, %rd4, %rd66;
	st.global.u8 	[%rd67], %rs12;
	add.s32 	%r137, %r222, -2;
	add.s32 	%r138, %r225, -2;
	cvt.u64.u32 	%rd68, %r222;
	add.s64 	%rd69, %rd3, %rd68;
	ld.local.u8 	%rs13, [%rd69];
	cvt.u64.u32 	%rd70, %r138;
	add.s64 	%rd71, %rd4, %rd70;
	st.global.u8 	[%rd71], %rs13;
	add.s32 	%r139, %r222, -1;
	add.s32 	%r140, %r225, -1;
	cvt.u64.u32 	%rd72, %r139;
	add.s64 	%rd73, %rd3, %rd72;
	ld.local.u8 	%rs14, [%rd73];
	cvt.u64.u32 	%rd74, %r140;
	add.s64 	%rd75, %rd4, %rd74;
	st.global.u8 	[%rd75], %rs14;
	cvt.u64.u32 	%rd76, %r137;
	add.s64 	%rd77, %rd3, %rd76;
	ld.local.u8 	%rs15, [%rd77];
	cvt.u64.u32 	%rd78, %r225;
	add.s64 	%rd79, %rd4, %rd78;
	st.global.u8 	[%rd79], %rs15;
	add.s32 	%r224, %r224, 4;
	add.s32 	%r223, %r225, 4;
	add.s32 	%r222, %r222, -4;
	setp.ne.s32 	%p9, %r224, 0;
	mov.u32 	%r226, %r8;
	@%p9 bra 	$L__BB0_13;
$L__BB0_14:
	cvt.u64.u32 	%rd80, %r226;
	add.s64 	%rd81, %rd4, %rd80;
	mov.b16 	%rs16, 45;
	st.global.u8 	[%rd81], %rs16;
	cvt.rn.f32.f64 	%f1, %fd1;
	cvt.rzi.s32.f32 	%r39, %f1;
	mov.b32 	%r229, 0;
	mov.b32 	%r227, 1;
	mov.u32 	%r228, %r39;
$L__BB0_15:
	mov.u32 	%r42, %r229;
	mov.u32 	%r40, %r227;
	add.s32 	%r229, %r42, 1;
	mul.hi.s32 	%r143, %r228, 1717986919;
	shr.u32 	%r144, %r143, 31;
	shr.u32 	%r145, %r143, 2;
	add.s32 	%r146, %r145, %r144;
	mul.lo.s32 	%r147, %r146, 10;
	sub.s32 	%r148, %r228, %r147;
	cvt.u16.u32 	%rs17, %r148;
	add.s16 	%rs18, %rs17, 48;
	cvt.u64.u32 	%rd82, %r42;
	add.s64 	%rd5, %rd3, %rd82;
	st.local.u8 	[%rd5], %rs18;
	mul.hi.u32 	%r149, %r228, -858993459;
	shr.u32 	%r44, %r149, 3;
	setp.gt.s32 	%p10, %r228, 9;
	add.s32 	%r227, %r40, 1;
	mov.u32 	%r228, %r44;
	@%p10 bra 	$L__BB0_15;
	setp.eq.s32 	%p11, %r42, 0;
	@%p11 bra 	$L__BB0_23;
	shr.u32 	%r151, %r229, 1;
	max.u32 	%r46, %r151, 1;
	setp.lt.u32 	%p12, %r42, 7;
	mov.b32 	%r231, 0;
	@%p12 bra 	$L__BB0_20;
	and.b32  	%r231, %r46, 2147483644;
	shr.u32 	%r152, %r40, 1;
	max.u32 	%r153, %r152, 1;
	and.b32  	%r154, %r153, 2147483644;
	neg.s32 	%r230, %r154;
	add.s64 	%rd110, %rd3, 1;
	cvt.s64.s32 	%rd83, %r42;
	add.s64 	%rd84, %rd3, %rd83;
	add.s64 	%rd109, %rd84, -1;
$L__BB0_19:
	ld.local.u8 	%rs19, [%rd110+-1];
	ld.local.u8 	%rs20, [%rd109+1];
	st.local.u8 	[%rd110+-1], %rs20;
	st.local.u8 	[%rd109+1], %rs19;
	ld.local.u8 	%rs21, [%rd110];
	ld.local.u8 	%rs22, [%rd109];
	st.local.u8 	[%rd110], %rs22;
	st.local.u8 	[%rd109], %rs21;
	ld.local.u8 	%rs23, [%rd110+1];
	ld.local.u8 	%rs24, [%rd109+-1];
	st.local.u8 	[%rd110+1], %rs24;
	st.local.u8 	[%rd109+-1], %rs23;
	ld.local.u8 	%rs25, [%rd110+2];
	ld.local.u8 	%rs26, [%rd109+-2];
	st.local.u8 	[%rd110+2], %rs26;
	st.local.u8 	[%rd109+-2], %rs25;
	add.s32 	%r230, %r230, 4;
	add.s64 	%rd110, %rd110, 4;
	add.s64 	%rd109, %rd109, -4;
	setp.ne.s32 	%p13, %r230, 0;
	@%p13 bra 	$L__BB0_19;
$L__BB0_20:
	and.b32  	%r155, %r46, 3;
	setp.eq.s32 	%p14, %r155, 0;
	@%p14 bra 	$L__BB0_23;
	cvt.u64.u32 	%rd85, %r231;
	sub.s64 	%rd86, %rd3, %rd85;
	cvt.s64.s32 	%rd87, %r42;
	add.s64 	%rd112, %rd86, %rd87;
	add.s64 	%rd111, %rd3, %rd85;
	shr.u32 	%r156, %r40, 1;
	max.u32 	%r157, %r156, 1;
	and.b32  	%r158, %r157, 3;
	neg.s32 	%r232, %r158;
$L__BB0_22:
	.pragma "nounroll";
	ld.local.u8 	%rs27, [%rd111];
	ld.local.u8 	%rs28, [%rd112];
	st.local.u8 	[%rd111], %rs28;
	st.local.u8 	[%rd112], %rs27;
	add.s64 	%rd112, %rd112, -1;
	add.s64 	%rd111, %rd111, 1;
	add.s32 	%r232, %r232, 1;
	setp.ne.s32 	%p15, %r232, 0;
	@%p15 bra 	$L__BB0_22;
$L__BB0_23:
	mov.b16 	%rs29, 46;
	st.local.u8 	[%rd5+1], %rs29;
	cvt.rn.f32.s32 	%f3, %r39;
	sub.f32 	%f4, %f1, %f3;
	mul.f32 	%f5, %f4, 0f42C80000;
	cvt.rzi.s32.f32 	%r159, %f5;
	mul.hi.s32 	%r160, %r159, 1717986919;
	shr.u32 	%r161, %r160, 31;
	shr.s32 	%r162, %r160, 2;
	add.s32 	%r163, %r162, %r161;
	cvt.u16.u32 	%rs30, %r163;
	add.s16 	%rs31, %rs30, 48;
	st.local.u8 	[%rd5+2], %rs31;
	mul.lo.s32 	%r164, %r163, 10;
	sub.s32 	%r165, %r159, %r164;
	cvt.u16.u32 	%rs32, %r165;
	add.s16 	%rs33, %rs32, 48;
	st.local.u8 	[%rd5+3], %rs33;
	add.s32 	%r237, %r225, 1;
	and.b32  	%r166, %r42, 2147483644;
	neg.s32 	%r233, %r166;
	mov.u64 	%rd115, %rd3;
$L__BB0_24:
	add.s32 	%r167, %r237, 1;
	ld.local.u32 	%r168, [%rd115];
	bfe.u32 	%r169, %r168, 0, 8;
	bfe.u32 	%r170, %r168, 8, 8;
	bfe.u32 	%r171, %r168, 16, 8;
	bfe.u32 	%r172, %r168, 24, 8;
	cvt.u64.u32 	%rd88, %r167;
	add.s64 	%rd89, %rd4, %rd88;
	st.global.u8 	[%rd89], %r169;
	st.global.u8 	[%rd89+1], %r170;
	st.global.u8 	[%rd89+2], %r171;
	st.global.u8 	[%rd89+3], %r172;
	add.s32 	%r237, %r237, 4;
	add.s64 	%rd115, %rd115, 4;
	add.s32 	%r233, %r233, 4;
	setp.ne.s32 	%p16, %r233, 4;
	@%p16 bra 	$L__BB0_24;
	add.s32 	%r238, %r237, 1;
	and.b32  	%r173, %r42, 3;
	setp.eq.s32 	%p17, %r173, 0;
	@%p17 bra 	$L__BB0_28;
	cvt.u64.u32 	%rd92, %r238;
	add.s64 	%rd114, %rd4, %rd92;
	neg.s32 	%r235, %r173;
$L__BB0_27:
	.pragma "nounroll";
	mov.u32 	%r237, %r238;
	ld.local.u8 	%rs34, [%rd115];
	add.s32 	%r238, %r237, 1;
	st.global.u8 	[%rd114], %rs34;
	add.s64 	%rd115, %rd115, 1;
	add.s64 	%rd114, %rd114, 1;
	add.s32 	%r235, %r235, 1;
	setp.ne.s32 	%p18, %r235, 0;
	@%p18 bra 	$L__BB0_27;
$L__BB0_28:
	cvt.rn.f64.s32 	%fd2, %r2;
	mul.f64 	%fd3, %fd1, %fd2;
	cvt.u64.u32 	%rd93, %r238;
	add.s64 	%rd94, %rd4, %rd93;
	mov.b16 	%rs35, 59;
	st.global.u8 	[%rd94], %rs35;
	mov.b16 	%rs36, 0;
	st.local.u8 	[%rd3], %rs36;
	cvt.rzi.s32.f64 	%r240, %fd3;
	cvt.rn.f64.s32 	%fd4, %r240;
	sub.f64 	%fd5, %fd3, %fd4;
	cvt.rn.f32.f64 	%f2, %fd5;
	mov.b32 	%r241, 0;
	mov.b32 	%r239, 1;
$L__BB0_29:
	mov.u32 	%r72, %r241;
	mov.u32 	%r70, %r239;
	add.s32 	%r241, %r72, 1;
	mul.hi.s32 	%r177, %r240, 1717986919;
	shr.u32 	%r178, %r177, 31;
	shr.u32 	%r179, %r177, 2;
	add.s32 	%r180, %r179, %r178;
	mul.lo.s32 	%r181, %r180, 10;
	sub.s32 	%r182, %r240, %r181;
	cvt.u16.u32 	%rs37, %r182;
	add.s16 	%rs38, %rs37, 48;
	cvt.u64.u32 	%rd95, %r72;
	add.s64 	%rd25, %rd3, %rd95;
	st.local.u8 	[%rd25], %rs38;
	mul.hi.u32 	%r183, %r240, -858993459;
	shr.u32 	%r74, %r183, 3;
	setp.gt.s32 	%p19, %r240, 9;
	add.s32 	%r239, %r70, 1;
	mov.u32 	%r240, %r74;
	@%p19 bra 	$L__BB0_29;
	setp.eq.s32 	%p20, %r72, 0;
	@%p20 bra 	$L__BB0_37;
	shr.u32 	%r185, %r241, 1;
	max.u32 	%r76, %r185, 1;
	setp.lt.u32 	%p21, %r72, 7;
	mov.b32 	%r243, 0;
	@%p21 bra 	$L__BB0_34;
	and.b32  	%r243, %r76, 2147483644;
	shr.u32 	%r186, %r70, 1;
	max.u32 	%r187, %r186, 1;
	and.b32  	%r188, %r187, 2147483644;
	neg.s32 	%r242, %r188;
	add.s64 	%rd117, %rd3, 1;
	cvt.s64.s32 	%rd96, %r72;
	add.s64 	%rd97, %rd3, %rd96;
	add.s64 	%rd116, %rd97, -1;
$L__BB0_33:
	ld.local.u8 	%rs39, [%rd117+-1];
	ld.local.u8 	%rs40, [%rd116+1];
	st.local.u8 	[%rd117+-1], %rs40;
	st.local.u8 	[%rd116+1], %rs39;
	ld.local.u8 	%rs41, [%rd117];
	ld.local.u8 	%rs42, [%rd116];
	st.local.u8 	[%rd117], %rs42;
	st.local.u8 	[%rd116], %rs41;
	ld.local.u8 	%rs43, [%rd117+1];
	ld.local.u8 	%rs44, [%rd116+-1];
	st.local.u8 	[%rd117+1], %rs44;
	st.local.u8 	[%rd116+-1], %rs43;
	ld.local.u8 	%rs45, [%rd117+2];
	ld.local.u8 	%rs46, [%rd116+-2];
	st.local.u8 	[%rd117+2], %rs46;
	st.local.u8 	[%rd116+-2], %rs45;
	add.s32 	%r242, %r242, 4;
	add.s64 	%rd117, %rd117, 4;
	add.s64 	%rd116, %rd116, -4;
	setp.ne.s32 	%p22, %r242, 0;
	@%p22 bra 	$L__BB0_33;
$L__BB0_34:
	and.b32  	%r189, %r76, 3;
	setp.eq.s32 	%p23, %r189, 0;
	@%p23 bra 	$L__BB0_37;
	cvt.u64.u32 	%rd98, %r243;
	sub.s64 	%rd99, %rd3, %rd98;
	cvt.s64.s32 	%rd100, %r72;
	add.s64 	%rd119, %rd99, %rd100;
	add.s64 	%rd118, %rd3, %rd98;
	shr.u32 	%r190, %r70, 1;
	max.u32 	%r191, %r190, 1;
	and.b32  	%r192, %r191, 3;
	neg.s32 	%r244, %r192;
$L__BB0_36:
	.pragma "nounroll";
	ld.local.u8 	%rs47, [%rd118];
	ld.local.u8 	%rs48, [%rd119];
	st.local.u8 	[%rd118], %rs48;
	st.local.u8 	[%rd119], %rs47;
	add.s64 	%rd119, %rd119, -1;
	add.s64 	%rd118, %rd118, 1;
	add.s32 	%r244, %r244, 1;
	setp.ne.s32 	%p24, %r244, 0;
	@%p24 bra 	$L__BB0_36;
$L__BB0_37:
	mov.b16 	%rs49, 46;
	st.local.u8 	[%rd25+1], %rs49;
	mul.f32 	%f6, %f2, 0f42C80000;
	cvt.rzi.s32.f32 	%r194, %f6;
	mul.hi.s32 	%r195, %r194, 1717986919;
	shr.u32 	%r196, %r195, 31;
	shr.s32 	%r197, %r195, 2;
	add.s32 	%r198, %r197, %r196;
	cvt.u16.u32 	%rs50, %r198;
	add.s16 	%rs51, %rs50, 48;
	st.local.u8 	[%rd25+2], %rs51;
	mul.lo.s32 	%r199, %r198, 10;
	sub.s32 	%r200, %r194, %r199;
	cvt.u16.u32 	%rs52, %r200;
	add.s16 	%rs53, %rs52, 48;
	st.local.u8 	[%rd25+3], %rs53;
	add.s32 	%r250, %r237, 2;
	and.b32  	%r86, %r72, 2147483644;
	add.s32 	%r245, %r237, 4;
	add.s64 	%rd120, %rd3, 4;
	mov.b32 	%r247, 0;
$L__BB0_38:
	mov.u32 	%r249, %r245;
	mov.u64 	%rd121, %rd120;
	cvt.u64.u32 	%rd101, %r247;
	add.s64 	%rd102, %rd3, %rd101;
	ld.local.u32 	%r201, [%rd102];
	bfe.u32 	%r202, %r201, 0, 8;
	bfe.u32 	%r203, %r201, 8, 8;
	bfe.u32 	%r204, %r201, 16, 8;
	bfe.u32 	%r205, %r201, 24, 8;
	cvt.u64.u32 	%rd103, %r250;
	add.s64 	%rd104, %rd4, %rd103;
	st.global.u8 	[%rd104], %r202;
	st.global.u8 	[%rd104+1], %r203;
	st.global.u8 	[%rd104+2], %r204;
	st.global.u8 	[%rd104+3], %r205;
	add.s32 	%r91, %r247, 4;
	add.s32 	%r250, %r250, 4;
	add.s32 	%r245, %r249, 4;
	add.s64 	%rd120, %rd121, 4;
	setp.ne.s32 	%p25, %r247, %r86;
	mov.u32 	%r247, %r91;
	@%p25 bra 	$L__BB0_38;
	and.b32  	%r206, %r72, 3;
	setp.eq.s32 	%p26, %r206, 0;
	@%p26 bra 	$L__BB0_43;
	neg.s32 	%r248, %r206;
$L__BB0_41:
	.pragma "nounroll";
	add.s32 	%r208, %r249, 2;
	ld.local.u8 	%rs54, [%rd121];
	cvt.u64.u32 	%rd105, %r208;
	add.s64 	%rd106, %rd4, %rd105;
	st.global.u8 	[%rd106], %rs54;
	add.s32 	%r249, %r249, 1;
	add.s64 	%rd121, %rd121, 1;
	add.s32 	%r248, %r248, 1;
	setp.ne.s32 	%p27, %r248, 0;
	@%p27 bra 	$L__BB0_41;
	add.s32 	%r250, %r249, 2;
$L__BB0_43:
	cvt.u64.u32 	%rd107, %r250;
	add.s64 	%rd108, %rd4, %rd107;
	mov.b16 	%rs55, 0;
	st.global.u8 	[%rd108], %rs55;
$L__BB0_44:
	ret;
$L__BB0_45:
	mul.wide.s32 	%rd50, %r1, 80;
	add.s64 	%rd51, %rd1, %rd50;
	mov.b16 	%rs6, 0;
	st.global.u8 	[%rd51], %rs6;
	bra.uni 	$L__BB0_44;

}


// ===== COMPILED SASS (sm_100) =====

	.target	sm_100

	.elftype	@"ET_EXEC"


//--------------------- .note.nv.tkinfo           --------------------------
	.section	.note.nv.tkinfo,"",@"SHT_NOTE"
	.sectionflags	@"SHF_NOTE_NV_TKINFO"
	.tkinfo
        /*0018*/ 	.word	0x00000002
        /*0030*/ 	.string	""
        /*0030*/ 	.string	"ptxas"
        /*0030*/ 	.string	"Cuda compilation tools, release 13.0, V13.0.88"
        /*0030*/ 	.string	"Build cuda_13.0.r13.0/compiler.36424714_0"
        /*0030*/ 	.string	"-arch sm_100 -m 64 "



//--------------------- .note.nv.cuinfo           --------------------------
	.section	.note.nv.cuinfo,"",@"SHT_NOTE"
	.sectionflags	@"SHF_NOTE_NV_CUINFO"
        /*0018*/ 	.short	0x0002
        /*001a*/ 	.short	0x0064
        /*001c*/ 	.short	0x0082
	.zero		2


//--------------------- .nv.info                  --------------------------
	.section	.nv.info,"",@"SHT_CUDA_INFO"
	.align	4


	//----- nvinfo : EIATTR_REGCOUNT
	.align		4
        /*0000*/ 	.byte	0x04, 0x2f
        /*0002*/ 	.short	(.L_1 - .L_0)
	.align		4
.L_0:
        /*0004*/ 	.word	index@(_Z21filterAndComputeItemsP6mydataiP6Result)
        /*0008*/ 	.word	0x00000020


	//----- nvinfo : EIATTR_FRAME_SIZE
	.align		4
.L_1:
        /*000c*/ 	.byte	0x04, 0x11
        /*000e*/ 	.short	(.L_3 - .L_2)
	.align		4
.L_2:
        /*0010*/ 	.word	index@(_Z21filterAndComputeItemsP6mydataiP6Result)
        /*0014*/ 	.word	0x00000058


	//----- nvinfo : EIATTR_MIN_STACK_SIZE
	.align		4
.L_3:
        /*0018*/ 	.byte	0x04, 0x12
        /*001a*/ 	.short	(.L_5 - .L_4)
	.align		4
.L_4:
        /*001c*/ 	.word	index@(_Z21filterAndComputeItemsP6mydataiP6Result)
        /*0020*/ 	.word	0x00000058
.L_5:


//--------------------- .nv.compat                --------------------------
	.section	.nv.compat,"",@"SHT_CUDA_COMPAT_INFO"
	.align	4
        /*0000*/ 	.byte	0x02, 0x09, 0x00, 0x00, 0x02, 0x02, 0x01, 0x00, 0x02, 0x05, 0x05, 0x00, 0x03, 0x07, 0x01, 0x01
        /*0010*/ 	.byte	0x02, 0x03, 0x00, 0x00, 0x02, 0x06, 0x01, 0x00, 0x04, 0x0b, 0x08, 0x00, 0x01, 0x00, 0x00, 0x00
        /*0020*/ 	.byte	0x00, 0x00, 0x00, 0x00


//--------------------- .nv.info._Z21filterAndComputeItemsP6mydataiP6Result --------------------------
	.section	.nv.info._Z21filterAndComputeItemsP6mydataiP6Result,"",@"SHT_CUDA_INFO"
	.sectionflags	@""
	.align	4


	//----- nvinfo : EIATTR_CUDA_API_VERSION
	.align		4
        /*0000*/ 	.byte	0x04, 0x37
        /*0002*/ 	.short	(.L_7 - .L_6)
.L_6:
        /*0004*/ 	.word	0x00000082


	//----- nvinfo : EIATTR_KPARAM_INFO
	.align		4
.L_7:
        /*0008*/ 	.byte	0x04, 0x17
        /*000a*/ 	.short	(.L_9 - .L_8)
.L_8:
        /*000c*/ 	.word	0x00000000
        /*0010*/ 	.short	0x0002
        /*0012*/ 	.short	0x0010
        /*0014*/ 	.byte	0x00, 0xf5, 0x21, 0x00


	//----- nvinfo : EIATTR_KPARAM_INFO
	.align		4
.L_9:
        /*0018*/ 	.byte	0x04, 0x17
        /*001a*/ 	.short	(.L_11 - .L_10)
.L_10:
        /*001c*/ 	.word	0x00000000
        /*0020*/ 	.short	0x0001
        /*0022*/ 	.short	0x0008
        /*0024*/ 	.byte	0x00, 0xf0, 0x11, 0x00


	//----- nvinfo : EIATTR_KPARAM_INFO
	.align		4
.L_11:
        /*0028*/ 	.byte	0x04, 0x17
        /*002a*/ 	.short	(.L_13 - .L_12)
.L_12:
        /*002c*/ 	.word	0x00000000
        /*0030*/ 	.short	0x0000
        /*0032*/ 	.short	0x0000
        /*0034*/ 	.byte	0x00, 0xf5, 0x21, 0x00


	//----- nvinfo : EIATTR_SPARSE_MMA_MASK
	.align		4
.L_13:
        /*0038*/ 	.byte	0x03, 0x50
        /*003a*/ 	.short	0x0000


	//----- nvinfo : EIATTR_MAXREG_COUNT
	.align		4
        /*003c*/ 	.byte	0x03, 0x1b
        /*003e*/ 	.short	0x00ff


	//----- nvinfo : EIATTR_MERCURY_ISA_VERSION
	.align		4
        /*0040*/ 	.byte	0x03, 0x5f
        /*0042*/ 	.short	0x0101


	//----- nvinfo : EIATTR_VRC_CTA_INIT_COUNT
	.align		4
        /*0044*/ 	.byte	0x02, 0x4a
	.zero		1
	.zero		1


	//----- nvinfo : EIATTR_EXIT_INSTR_OFFSETS
	.align		4
        /*0048*/ 	.byte	0x04, 0x1c
        /*004a*/ 	.short	(.L_15 - .L_14)


	//   ....[0]....
.L_14:
        /*004c*/ 	.word	0x00000080


	//   ....[1]....
        /*0050*/ 	.word	0x00003bc0


	//   ....[2]....
        /*0054*/ 	.word	0x00003c00


	//----- nvinfo : EIATTR_CRS_STACK_SIZE
	.align		4
.L_15:
        /*0058*/ 	.byte	0x04, 0x1e
        /*005a*/ 	.short	(.L_17 - .L_16)
.L_16:
        /*005c*/ 	.word	0x00000000


	//----- nvinfo : EIATTR_CBANK_PARAM_SIZE
	.align		4
.L_17:
        /*0060*/ 	.byte	0x03, 0x19
        /*0062*/ 	.short	0x0018


	//----- nvinfo : EIATTR_PARAM_CBANK
	.align		4
        /*0064*/ 	.byte	0x04, 0x0a
        /*0066*/ 	.short	(.L_19 - .L_18)
	.align		4
.L_18:
        /*0068*/ 	.word	index@(.nv.constant0._Z21filterAndComputeItemsP6mydataiP6Result)
        /*006c*/ 	.short	0x0380
        /*006e*/ 	.short	0x0018


	//----- nvinfo : EIATTR_SW_WAR
	.align		4
.L_19:
        /*0070*/ 	.byte	0x04, 0x36
        /*0072*/ 	.short	(.L_21 - .L_20)
.L_20:
        /*0074*/ 	.word	0x00000008
.L_21:


//--------------------- .nv.callgraph             --------------------------
	.section	.nv.callgraph,"",@"SHT_CUDA_CALLGRAPH"
	.align	4
	.sectionentsize	8
	.align		4
        /*0000*/ 	.word	0x00000000
	.align		4
        /*0004*/ 	.word	0xffffffff
	.align		4
        /*0008*/ 	.word	0x00000000
	.align		4
        /*000c*/ 	.word	0xfffffffe
	.align		4
        /*0010*/ 	.word	0x00000000
	.align		4
        /*0014*/ 	.word	0xfffffffd
	.align		4
        /*0018*/ 	.word	0x00000000
	.align		4
        /*001c*/ 	.word	0xfffffffc


//--------------------- .text._Z21filterAndComputeItemsP6mydataiP6Result --------------------------
	.section	.text._Z21filterAndComputeItemsP6mydataiP6Result,"ax",@progbits
	.align	128
        .global         _Z21filterAndComputeItemsP6mydataiP6Result
        .type           _Z21filterAndComputeItemsP6mydataiP6Result,@function
        .size           _Z21filterAndComputeItemsP6mydataiP6Result,(.L_x_70 - _Z21filterAndComputeItemsP6mydataiP6Result)
        .other          _Z21filterAndComputeItemsP6mydataiP6Result,@"STO_CUDA_ENTRY STV_DEFAULT"
_Z21filterAndComputeItemsP6mydataiP6Result:
.text._Z21filterAndComputeItemsP6mydataiP6Result:
[----:B------:R-:W0:Y:S01]  /*0000*/  LDC R1, c[0x0][0x37c] ;  /* 0x0000df00ff017b82 */ /* 0x000e220000000800 */
[----:B------:R-:W1:Y:S07]  /*0010*/  S2R R0, SR_TID.X ;  /* 0x0000000000007919 */ /* 0x000e6e0000002100 */
[----:B------:R-:W1:Y:S01]  /*0020*/  S2UR UR4, SR_CTAID.X ;  /* 0x00000000000479c3 */ /* 0x000e620000002500 */
[----:B------:R-:W2:Y:S01]  /*0030*/  LDCU UR5, c[0x0][0x388] ;  /* 0x00007100ff0577ac */ /* 0x000ea20008000800 */
[----:B0-----:R-:W-:-:S06]  /*0040*/  VIADD R1, R1, 0xffffffa8 ;  /* 0xffffffa801017836 */ /* 0x001fcc0000000000 */
[----:B------:R-:W1:Y:S02]  /*0050*/  LDC R17, c[0x0][0x360] ;  /* 0x0000d800ff117b82 */ /* 0x000e640000000800 */
[----:B-1----:R-:W-:-:S05]  /*0060*/  IMAD R17, R17, UR4, R0 ;  /* 0x0000000411117c24 */ /* 0x002fca000f8e0200 */
[----:B--2---:R-:W-:-:S13]  /*0070*/  ISETP.GE.AND P0, PT, R17, UR5, PT ;  /* 0x0000000511007c0c */ /* 0x004fda000bf06270 */
[----:B------:R-:W-:Y:S05]  /*0080*/  @P0 EXIT ;  /* 0x000000000000094d */ /* 0x000fea0003800000 */
[----:B------:R-:W0:Y:S01]  /*0090*/  LDC.64 R20, c[0x0][0x380] ;  /* 0x0000e000ff147b82 */ /* 0x000e220000000a00 */
[----:B------:R-:W1:Y:S01]  /*00a0*/  LDCU.64 UR4, c[0x0][0x358] ;  /* 0x00006b00ff0477ac */ /* 0x000e620008000a00 */
[----:B0-----:R-:W-:-:S05]  /*00b0*/  IMAD.WIDE R20, R17, 0x40, R20 ;  /* 0x0000004011147825 */ /* 0x001fca00078e0214 */
[----:B-1----:R-:W2:Y:S04]  /*00c0*/  LDG.E.U16 R18, desc[UR4][R20.64+0x30] ;  /* 0x0000300414127981 */ /* 0x002ea8000c1e1500 */
[----:B------:R-:W3:Y:S04]  /*00d0*/  LDG.E.64 R6, desc[UR4][R20.64+0x8] ;  /* 0x0000080414067981 */ /* 0x000ee8000c1e1b00 */
[----:B------:R-:W4:Y:S04]  /*00e0*/  LDG.E.64 R8, desc[UR4][R20.64+0x10] ;  /* 0x0000100414087981 */ /* 0x000f28000c1e1b00 */
[----:B------:R-:W5:Y:S04]  /*00f0*/  LDG.E.64 R10, desc[UR4][R20.64+0x18] ;  /* 0x00001804140a7981 */ /* 0x000f68000c1e1b00 */
[----:B------:R-:W5:Y:S04]  /*0100*/  LDG.E.64 R12, desc[UR4][R20.64+0x20] ;  /* 0x00002004140c7981 */ /* 0x000f68000c1e1b00 */
[----:B------:R-:W5:Y:S04]  /*0110*/  LDG.E.64 R14, desc[UR4][R20.64+0x28] ;  /* 0x00002804140e7981 */ /* 0x000f68000c1e1b00 */
[----:B------:R-:W5:Y:S04]  /*0120*/  LDG.E.64 R4, desc[UR4][R20.64] ;  /* 0x0000000414047981 */ /* 0x000f68000c1e1b00 */
[----:B------:R-:W5:Y:S04]  /*0130*/  LDG.E R0, desc[UR4][R20.64+0x34] ;  /* 0x0000340414007981 */ /* 0x000f68000c1e1900 */
[----:B------:R-:W5:Y:S01]  /*0140*/  LDG.E.64 R2, desc[UR4][R20.64+0x38] ;  /* 0x0000380414027981 */ /* 0x000f62000c1e1b00 */
[----:B--2---:R-:W-:-:S03]  /*0150*/  PRMT R18, R18, 0x7710, RZ ;  /* 0x0000771012127816 */ /* 0x004fc600000000ff */
[----:B---3--:R0:W-:Y:S04]  /*0160*/  STL.64 [R1+0x8], R6 ;  /* 0x0000080601007387 */ /* 0x0081e80000100a00 */
[----:B----4-:R0:W-:Y:S04]  /*0170*/  STL.64 [R1+0x10], R8 ;  /* 0x0000100801007387 */ /* 0x0101e80000100a00 */
[----:B-----5:R0:W-:Y:S04]  /*0180*/  STL.64 [R1+0x18], R10 ;  /* 0x0000180a01007387 */ /* 0x0201e80000100a00 */
[----:B------:R0:W-:Y:S04]  /*0190*/  STL.64 [R1+0x20], R12 ;  /* 0x0000200c01007387 */ /* 0x0001e80000100a00 */
[----:B------:R0:W-:Y:S04]  /*01a0*/  STL.64 [R1+0x28], R14 ;  /* 0x0000280e01007387 */ /* 0x0001e80000100a00 */
[----:B------:R0:W-:Y:S04]  /*01b0*/  STL.U16 [R1+0x30], R18 ;  /* 0x0000301201007387 */ /* 0x0001e80000100400 */
[----:B------:R0:W-:Y:S01]  /*01c0*/  STL.64 [R1], R4 ;  /* 0x0000000401007387 */ /* 0x0001e20000100a00 */
[----:B------:R-:W-:-:S03]  /*01d0*/  LOP3.LUT R16, R0, 0x1, RZ, 0xc0, !PT ;  /* 0x0000000100107812 */ /* 0x000fc600078ec0ff */
[----:B------:R0:W-:Y:S04]  /*01e0*/  STL [R1+0x34], R0 ;  /* 0x0000340001007387 */ /* 0x0001e80000100800 */
[----:B------:R0:W-:Y:S01]  /*01f0*/  STL.64 [R1+0x38], R2 ;  /* 0x0000380201007387 */ /* 0x0001e20000100a00 */
[----:B------:R-:W-:-:S13]  /*0200*/  ISETP.NE.U32.AND P0, PT, R16, 0x1, PT ;  /* 0x000000011000780c */ /* 0x000fda0003f05070 */
[----:B0-----:R-:W-:Y:S05]  /*0210*/  @!P0 BRA `(.L_x_0) ;  /* 0x00000038006c8947 */ /* 0x001fea0003800000 */
[----:B------:R-:W0:Y:S01]  /*0220*/  LDC.64 R14, c[0x0][0x390] ;  /* 0x0000e400ff0e7b82 */ /* 0x000e220000000a00 */
[----:B------:R-:W-:Y:S01]  /*0230*/  PRMT R4, R4, 0x7770, RZ ;  /* 0x0000777004047816 */ /* 0x000fe200000000ff */
[----:B------:R-:W-:Y:S01]  /*0240*/  BSSY.RECONVERGENT B0, `(.L_x_1) ;  /* 0x0000012000007945 */ /* 0x000fe20003800200 */
[----:B------:R-:W-:Y:S02]  /*0250*/  IMAD.MOV.U32 R9, RZ, RZ, RZ ;  /* 0x000000ffff097224 */ /* 0x000fe400078e00ff */
[----:B------:R-:W-:-:S04]  /*0260*/  PRMT R5, R4, 0x7610, R5 ;  /* 0x0000761004057816 */ /* 0x000fc80000000005 */
[----:B------:R-:W-:Y:S01]  /*0270*/  LOP3.LUT P0, RZ, R5, 0xff, RZ, 0xc0, !PT ;  /* 0x000000ff05ff7812 */ /* 0x000fe2000780c0ff */
[----:B0-----:R-:W-:-:S12]  /*0280*/  IMAD.WIDE R14, R17, 0x50, R14 ;  /* 0x00000050110e7825 */ /* 0x001fd800078e020e */
[----:B------:R-:W-:Y:S05]  /*0290*/  @!P0 BRA `(.L_x_2) ;  /* 0x0000000000308947 */ /* 0x000fea0003800000 */
[----:B------:R-:W-:Y:S01]  /*02a0*/  BSSY.RECONVERGENT B1, `(.L_x_3) ;  /* 0x000000a000017945 */ /* 0x000fe20003800200 */
[----:B------:R-:W-:-:S07]  /*02b0*/  IMAD.MOV.U32 R4, RZ, RZ, RZ ;  /* 0x000000ffff047224 */ /* 0x000fce00078e00ff */
.L_x_4:
[----:B------:R-:W-:Y:S01]  /*02c0*/  IADD3 R6, P0, PT, R14, R4, RZ ;  /* 0x000000040e067210 */ /* 0x000fe20007f1e0ff */
[----:B------:R-:W-:-:S04]  /*02d0*/  IMAD.IADD R8, R1, 0x1, R4 ;  /* 0x0000000101087824 */ /* 0x000fc800078e0204 */
[----:B------:R-:W-:-:S05]  /*02e0*/  IMAD.X R7, RZ, RZ, R15, P0 ;  /* 0x000000ffff077224 */ /* 0x000fca00000e060f */
[----:B------:R0:W-:Y:S04]  /*02f0*/  STG.E.U8 desc[UR4][R6.64], R5 ;  /* 0x0000000506007986 */ /* 0x0001e8000c101104 */
[----:B0-----:R-:W2:Y:S01]  /*0300*/  LDL.U8 R5, [R8+0x1] ;  /* 0x0000010008057983 */ /* 0x001ea20000100000 */
[----:B------:R-:W-:Y:S01]  /*0310*/  VIADD R4, R4, 0x1 ;  /* 0x0000000104047836 */ /* 0x000fe20000000000 */
[----:B--2---:R-:W-:-:S13]  /*0320*/  ISETP.NE.AND P0, PT, R5, RZ, PT ;  /* 0x000000ff0500720c */ /* 0x004fda0003f05270 */
[----:B------:R-:W-:Y:S05]  /*0330*/  @P0 BRA `(.L_x_4) ;  /* 0xfffffffc00e00947 */ /* 0x000fea000383ffff */
[----:B------:R-:W-:Y:S05]  /*0340*/  BSYNC.RECONVERGENT B1 ;  /* 0x0000000000017941 */ /* 0x000fea0003800200 */
.L_x_3:
[----:B------:R-:W-:-:S07]  /*0350*/  IMAD.MOV.U32 R9, RZ, RZ, R4 ;  /* 0x000000ffff097224 */ /* 0x000fce00078e0004 */
.L_x_2:
[----:B------:R-:W-:Y:S05]  /*0360*/  BSYNC.RECONVERGENT B0 ;  /* 0x0000000000007941 */ /* 0x000fea0003800200 */
.L_x_1:
[----:B------:R-:W-:Y:S01]  /*0370*/  IADD3 R10, P0, PT, R14, R9, RZ ;  /* 0x000000090e0a7210 */ /* 0x000fe20007f1e0ff */
[----:B------:R-:W-:Y:S02]  /*0380*/  IMAD.MOV.U32 R5, RZ, RZ, 0x2d ;  /* 0x0000002dff057424 */ /* 0x000fe400078e00ff */
[----:B------:R-:W-:Y:S01]  /*0390*/  HFMA2 R4, -RZ, RZ, 0, 0 ;  /* 0x00000000ff047431 */ /* 0x000fe200000001ff */
[----:B------:R-:W-:Y:S01]  /*03a0*/  BSSY.RECONVERGENT B0, `(.L_x_5) ;  /* 0x0000018000007945 */ /* 0x000fe20003800200 */
[----:B------:R-:W-:Y:S02]  /*03b0*/  VIADD R12, R9, 0x2 ;  /* 0x00000002090c7836 */ /* 0x000fe40000000000 */
[----:B------:R-:W-:Y:S02]  /*03c0*/  IMAD.X R11, RZ, RZ, R15, P0 ;  /* 0x000000ffff0b7224 */ /* 0x000fe400000e060f */
[----:B------:R-:W-:Y:S02]  /*03d0*/  IMAD.MOV.U32 R13, RZ, RZ, 0x1 ;  /* 0x00000001ff0d7424 */ /* 0x000fe400078e00ff */
[----:B------:R-:W-:Y:S01]  /*03e0*/  IMAD.MOV.U32 R16, RZ, RZ, R0 ;  /* 0x000000ffff107224 */ /* 0x000fe200078e0000 */
[----:B------:R0:W-:Y:S01]  /*03f0*/  STG.E.U8 desc[UR4][R10.64], R5 ;  /* 0x000000050a007986 */ /* 0x0001e2000c101104 */
[----:B------:R-:W-:-:S07]  /*0400*/  VIADD R6, R1, 0x40 ;  /* 0x0000004001067836 */ /* 0x000fce0000000000 */
.L_x_6:
[C---:B------:R-:W-:Y:S01]  /*0410*/  IMAD.HI R7, R16.reuse, 0x66666667, RZ ;  /* 0x6666666710077827 */ /* 0x040fe200078e02ff */
[----:B------:R-:W-:-:S03]  /*0420*/  ISETP.GT.AND P0, PT, R16, 0x9, PT ;  /* 0x000000091000780c */ /* 0x000fc60003f04270 */
[----:B-1----:R-:W-:Y:S01]  /*0430*/  IMAD.IADD R19, R1, 0x1, R4 ;  /* 0x0000000101137824 */ /* 0x002fe200078e0204 */
[----:B------:R-:W-:Y:S01]  /*0440*/  SHF.R.U32.HI R8, RZ, 0x1f, R7 ;  /* 0x0000001fff087819 */ /* 0x000fe20000011607 */
[----:B0-----:R-:W-:-:S03]  /*0450*/  IMAD.HI.U32 R11, R16, -0x33333333, RZ ;  /* 0xcccccccd100b7827 */ /* 0x001fc600078e00ff */
[----:B------:R-:W-:Y:S01]  /*0460*/  LEA.HI R7, R7, R8, RZ, 0x1e ;  /* 0x0000000807077211 */ /* 0x000fe200078ff0ff */
[----:B------:R-:W-:Y:S02]  /*0470*/  IMAD.MOV.U32 R8, RZ, RZ, R4 ;  /* 0x000000ffff087224 */ /* 0x000fe400078e0004 */
[----:B------:R-:W-:Y:S01]  /*0480*/  IMAD.MOV.U32 R17, RZ, RZ, R13 ;  /* 0x000000ffff117224 */ /* 0x000fe200078e000d */
[----:B------:R-:W-:Y:S01]  /*0490*/  IADD3 R13, PT, PT, R13, 0x1, RZ ;  /* 0x000000010d0d7810 */ /* 0x000fe20007ffe0ff */
[----:B------:R-:W-:Y:S01]  /*04a0*/  IMAD R7, R7, -0xa, R16 ;  /* 0xfffffff607077824 */ /* 0x000fe200078e0210 */
[----:B------:R-:W-:Y:S01]  /*04b0*/  SHF.R.U32.HI R16, RZ, 0x3, R11 ;  /* 0x00000003ff107819 */ /* 0x000fe2000001160b */
[----:B------:R-:W-:Y:S02]  /*04c0*/  VIADD R4, R4, 0x1 ;  /* 0x0000000104047836 */ /* 0x000fe40000000000 */
[----:B------:R-:W-:Y:S02]  /*04d0*/  VIADD R10, R7, 0x30 ;  /* 0x00000030070a7836 */ /* 0x000fe40000000000 */
[----:B------:R-:W-:-:S02]  /*04e0*/  IMAD.MOV.U32 R7, RZ, RZ, R12 ;  /* 0x000000ffff077224 */ /* 0x000fc400078e000c */
[----:B------:R-:W-:Y:S01]  /*04f0*/  VIADD R12, R12, 0x1 ;  /* 0x000000010c0c7836 */ /* 0x000fe20000000000 */
[----:B------:R1:W-:Y:S01]  /*0500*/  STL.U8 [R19+0x40], R10 ;  /* 0x0000400a13007387 */ /* 0x0003e20000100000 */
[----:B------:R-:W-:Y:S05]  /*0510*/  @P0 BRA `(.L_x_6) ;  /* 0xfffffffc00bc0947 */ /* 0x000fea000383ffff */
[----:B------:R-:W-:Y:S05]  /*0520*/  BSYNC.RECONVERGENT B0 ;  /* 0x0000000000007941 */ /* 0x000fea0003800200 */
.L_x_5:
[----:B------:R-:W-:Y:S01]  /*0530*/  LOP3.LUT R4, R8, 0x3, RZ, 0xc0, !PT ;  /* 0x0000000308047812 */ /* 0x000fe200078ec0ff */
[----:B------:R-:W-:Y:S01]  /*0540*/  BSSY.RECONVERGENT B0, `(.L_x_7) ;  /* 0x0000016000007945 */ /* 0x000fe20003800200 */
[----:B------:R-:W-:Y:S02]  /*0550*/  VIADD R26, R9, 0x1 ;  /* 0x00000001091a7836 */ /* 0x000fe40000000000 */
[----:B------:R-:W-:Y:S01]  /*0560*/  ISETP.NE.AND P0, PT, R4, 0x3, PT ;  /* 0x000000030400780c */ /* 0x000fe20003f05270 */
[----:B------:R-:W-:-:S12]  /*0570*/  IMAD.MOV.U32 R4, RZ, RZ, R8 ;  /* 0x000000ffff047224 */ /* 0x000fd800078e0008 */
[----:B------:R-:W-:Y:S05]  /*0580*/  @!P0 BRA `(.L_x_8) ;  /* 0x0000000000448947 */ /* 0x000fea0003800000 */
[----:B------:R-:W-:Y:S01]  /*0590*/  IMAD.MOV.U32 R4, RZ, RZ, R17 ;  /* 0x000000ffff047224 */ /* 0x000fe200078e0011 */
[----:B------:R-:W-:Y:S04]  /*05a0*/  BSSY.RECONVERGENT B1, `(.L_x_9) ;  /* 0x000000e000017945 */ /* 0x000fe80003800200 */
[----:B-1----:R-:W-:-:S05]  /*05b0*/  LOP3.LUT R10, R4, 0x3, RZ, 0xc0, !PT ;  /* 0x00000003040a7812 */ /* 0x002fca00078ec0ff */
[----:B------:R-:W-:-:S07]  /*05c0*/  IMAD.MOV R12, RZ, RZ, -R10 ;  /* 0x000000ffff0c7224 */ /* 0x000fce00078e0a0a */
.L_x_10:
[----:B------:R-:W-:-:S04]  /*05d0*/  VIADD R4, R4, 0xffffffff ;  /* 0xffffffff04047836 */ /* 0x000fc80000000000 */
[----:B0-----:R-:W-:-:S06]  /*05e0*/  IMAD.IADD R13, R1, 0x1, R4 ;  /* 0x00000001010d7824 */ /* 0x001fcc00078e0204 */
[----:B------:R-:W2:Y:S01]  /*05f0*/  LDL.U8 R13, [R13+0x40] ;  /* 0x000040000d0d7983 */ /* 0x000ea20000100000 */
[----:B------:R-:W-:Y:S01]  /*0600*/  IADD3 R10, P0, PT, R14, R26, RZ ;  /* 0x0000001a0e0a7210 */ /* 0x000fe20007f1e0ff */
[----:B------:R-:W-:Y:S02]  /*0610*/  VIADD R12, R12, 0x1 ;  /* 0x000000010c0c7836 */ /* 0x000fe40000000000 */
[----:B------:R-:W-:Y:S02]  /*0620*/  IMAD.MOV.U32 R24, RZ, RZ, R26 ;  /* 0x000000ffff187224 */ /* 0x000fe400078e001a */
[----:B------:R-:W-:Y:S01]  /*0630*/  IMAD.X R11, RZ, RZ, R15, P0 ;  /* 0x000000ffff0b7224 */ /* 0x000fe200000e060f */
[----:B------:R-:W-:Y:S01]  /*0640*/  ISETP.NE.AND P0, PT, R12, RZ, PT ;  /* 0x000000ff0c00720c */ /* 0x000fe20003f05270 */
[----:B------:R-:W-:-:S03]  /*0650*/  VIADD R26, R26, 0x1 ;  /* 0x000000011a1a7836 */ /* 0x000fc60000000000 */
[----:B--2---:R0:W-:Y:S09]  /*0660*/  STG.E.U8 desc[UR4][R10.64], R13 ;  /* 0x0000000d0a007986 */ /* 0x0041f2000c101104 */
[----:B------:R-:W-:Y:S05]  /*0670*/  @P0 BRA `(.L_x_10) ;  /* 0xfffffffc00d40947 */ /* 0x000fea000383ffff */
[----:B------:R-:W-:Y:S05]  /*0680*/  BSYNC.RECONVERGENT B1 ;  /* 0x0000000000017941 */ /* 0x000fea0003800200 */
.L_x_9:
[----:B------:R-:W-:-:S07]  /*0690*/  IADD3 R4, PT, PT, R4, -0x1, RZ ;  /* 0xffffffff04047810 */ /* 0x000fce0007ffe0ff */
.L_x_8:
[----:B------:R-:W-:Y:S05]  /*06a0*/  BSYNC.RECONVERGENT B0 ;  /* 0x0000000000007941 */ /* 0x000fea0003800200 */
.L_x_7:
[----:B------:R-:W-:Y:S01]  /*06b0*/  ISETP.GE.U32.AND P0, PT, R8, 0x3, PT ;  /* 0x000000030800780c */ /* 0x000fe20003f06070 */
[----:B------:R-:W-:-:S12]  /*06c0*/  BSSY.RECONVERGENT B0, `(.L_x_11) ;  /* 0x00000d4000007945 */ /* 0x000fd80003800200 */
[----:B------:R-:W-:Y:S05]  /*06d0*/  @!P0 BRA `(.L_x_12) ;  /* 0x0000000c00488947 */ /* 0x000fea0003800000 */
[----:B------:R-:W-:Y:S01]  /*06e0*/  IADD3 R9, PT, PT, R26, -R9, -R8 ;  /* 0x800000091a097210 */ /* 0x000fe20007ffe808 */
[----:B------:R-:W-:Y:S01]  /*06f0*/  BSSY.RELIABLE B1, `(.L_x_13) ;  /* 0x00000b0000017945 */ /* 0x000fe20003800100 */
[----:B------:R-:W-:Y:S02]  /*0700*/  VIADD R4, R4, 0xffffffff ;  /* 0xffffffff04047836 */ /* 0x000fe40000000000 */
[----:B------:R-:W-:Y:S02]  /*0710*/  VIADD R8, R26, 0x3 ;  /* 0x000000031a087836 */ /* 0x000fe40000000000 */
[----:B------:R-:W-:-:S05]  /*0720*/  VIADD R9, R9, 0xfffffffe ;  /* 0xfffffffe09097836 */ /* 0x000fca0000000000 */
[----:B------:R-:W-:-:S13]  /*0730*/  ISETP.GE.AND P0, PT, R9, RZ, PT ;  /* 0x000000ff0900720c */ /* 0x000fda0003f06270 */
[----:B------:R-:W-:Y:S05]  /*0740*/  @P0 BRA `(.L_x_14) ;  /* 0x0000000800a80947 */ /* 0x000fea0003800000 */
[----:B01----:R-:W-:Y:S01]  /*0750*/  IMAD.MOV R10, RZ, RZ, -R9 ;  /* 0x000000ffff0a7224 */ /* 0x003fe200078e0a09 */
[----:B------:R-:W-:Y:S01]  /*0760*/  BSSY.RECONVERGENT B2, `(.L_x_15) ;  /* 0x000006c000027945 */ /* 0x000fe20003800200 */
[----:B------:R-:W-:-:S03]  /*0770*/  PLOP3.LUT P0, PT, PT, PT, PT, 0x80, 0x8 ;  /* 0x000000000008781c */ /* 0x000fc60003f0f070 */
[----:B------:R-:W-:-:S13]  /*0780*/  ISETP.GT.AND P1, PT, R10, 0xc, PT ;  /* 0x0000000c0a00780c */ /* 0x000fda0003f24270 */
[----:B------:R-:W-:Y:S05]  /*0790*/  @!P1 BRA `(.L_x_16) ;  /* 0x0000000400a09947 */ /* 0x000fea0003800000 */
[----:B------:R-:W-:Y:S01]  /*07a0*/  BSSY.RECONVERGENT B3, `(.L_x_17) ;  /* 0x0000066000037945 */ /* 0x000fe20003800200 */
[----:B------:R-:W-:-:S13]  /*07b0*/  PLOP3.LUT P0, PT, PT, PT, PT, 0x8, 0x80 ;  /* 0x000000000080781c */ /* 0x000fda0003f0e170 */
.L_x_18:
[C-C-:B0-----:R-:W-:Y:S01]  /*07c0*/  IADD3 R25, PT, PT, R1.reuse, 0x1, R4.reuse ;  /* 0x0000000101197810 */ /* 0x141fe20007ffe004 */
[----:B------:R-:W-:-:S05]  /*07d0*/  IMAD.IADD R29, R1, 0x1, R4 ;  /* 0x00000001011d7824 */ /* 0x000fca00078e0204 */
[----:B------:R-:W2:Y:S04]  /*07e0*/  LDL.U8 R25, [R25+0x40] ;  /* 0x0000400019197983 */ /* 0x000ea80000100000 */
[----:B------:R-:W3:Y:S01]  /*07f0*/  LDL.U8 R29, [R29+0x40] ;  /* 0x000040001d1d7983 */ /* 0x000ee20000100000 */
[C-C-:B------:R-:W-:Y:S02]  /*0800*/  IADD3 R22, PT, PT, R1.reuse, -0x1, R4.reuse ;  /* 0xffffffff01167810 */ /* 0x140fe40007ffe004 */
[----:B------:R-:W-:-:S04]  /*0810*/  IADD3 R23, PT, PT, R1, -0x2, R4 ;  /* 0xfffffffe01177810 */ /* 0x000fc80007ffe004 */
[----:B------:R-:W4:Y:S01]  /*0820*/  LDL.U8 R22, [R22+0x40] ;  /* 0x0000400016167983 */ /* 0x000f220000100000 */
[----:B------:R-:W-:-:S03]  /*0830*/  IADD3 R16, PT, PT, R1, -0x3, R4 ;  /* 0xfffffffd01107810 */ /* 0x000fc60007ffe004 */
[----:B------:R-:W5:Y:S01]  /*0840*/  LDL.U8 R23, [R23+0x40] ;  /* 0x0000400017177983 */ /* 0x000f620000100000 */
[----:B------:R-:W-:-:S03]  /*0850*/  IADD3 R17, PT, PT, R1, -0x4, R4 ;  /* 0xfffffffc01117810 */ /* 0x000fc60007ffe004 */
[----:B------:R-:W5:Y:S04]  /*0860*/  LDL.U8 R16, [R16+0x40] ;  /* 0x0000400010107983 */ /* 0x000f680000100000 */
[----:B------:R-:W5:Y:S01]  /*0870*/  LDL.U8 R17, [R17+0x40] ;  /* 0x0000400011117983 */ /* 0x000f620000100000 */
[C-C-:B------:R-:W-:Y:S01]  /*0880*/  IADD3 R10, PT, PT, R1.reuse, -0x5, R4.reuse ;  /* 0xfffffffb010a7810 */ /* 0x140fe20007ffe004 */
[----:B------:R-:W-:Y:S01]  /*0890*/  VIADD R27, R8, 0xfffffffd ;  /* 0xfffffffd081b7836 */ /* 0x000fe20000000000 */
[----:B------:R-:W-:-:S04]  /*08a0*/  IADD3 R11, PT, PT, R1, -0x6, R4 ;  /* 0xfffffffa010b7810 */ /* 0x000fc80007ffe004 */
[----:B------:R-:W5:Y:S01]  /*08b0*/  LDL.U8 R10, [R10+0x40] ;  /* 0x000040000a0a7983 */ /* 0x000f620000100000 */
[C-C-:B------:R-:W-:Y:S01]  /*08c0*/  IADD3 R12, PT, PT, R1.reuse, -0x7, R4.reuse ;  /* 0xfffffff9010c7810 */ /* 0x140fe20007ffe004 */
[----:B------:R-:W-:Y:S01]  /*08d0*/  VIADD R21, R8, 0xfffffffe ;  /* 0xfffffffe08157836 */ /* 0x000fe20000000000 */
[C---:B------:R-:W-:Y:S01]  /*08e0*/  IADD3 R26, P1, PT, R14.reuse, R27, RZ ;  /* 0x0000001b0e1a7210 */ /* 0x040fe20007f3e0ff */
[----:B------:R-:W5:Y:S01]  /*08f0*/  LDL.U8 R11, [R11+0x40] ;  /* 0x000040000b0b7983 */ /* 0x000f620000100000 */
[C-C-:B------:R-:W-:Y:S02]  /*0900*/  IADD3 R13, PT, PT, R1.reuse, -0x8, R4.reuse ;  /* 0xfffffff8010d7810 */ /* 0x140fe40007ffe004 */
[----:B------:R-:W-:Y:S01]  /*0910*/  IADD3 R24, PT, PT, R1, -0x9, R4 ;  /* 0xfffffff701187810 */ /* 0x000fe20007ffe004 */
[----:B------:R-:W5:Y:S01]  /*0920*/  LDL.U8 R12, [R12+0x40] ;  /* 0x000040000c0c7983 */ /* 0x000f620000100000 */
[----:B------:R-:W-:Y:S01]  /*0930*/  IMAD.X R27, RZ, RZ, R15, P1 ;  /* 0x000000ffff1b7224 */ /* 0x000fe200008e060f */
[----:B------:R-:W-:-:S02]  /*0940*/  IADD3 R20, P1, PT, R14, R21, RZ ;  /* 0x000000150e147210 */ /* 0x000fc40007f3e0ff */
[----:B------:R-:W5:Y:S04]  /*0950*/  LDL.U8 R13, [R13+0x40] ;  /* 0x000040000d0d7983 */ /* 0x000f680000100000 */
[----:B------:R-:W5:Y:S01]  /*0960*/  LDL.U8 R24, [R24+0x40] ;  /* 0x0000400018187983 */ /* 0x000f620000100000 */
[----:B------:R-:W-:Y:S01]  /*0970*/  IMAD.X R21, RZ, RZ, R15, P1 ;  /* 0x000000ffff157224 */ /* 0x000fe200008e060f */
[----:B------:R-:W-:-:S06]  /*0980*/  IADD3 R28, PT, PT, R1, -0xd, R4 ;  /* 0xfffffff3011c7810 */ /* 0x000fcc0007ffe004 */
[----:B------:R-:W5:Y:S01]  /*0990*/  LDL.U8 R28, [R28+0x40] ;  /* 0x000040001c1c7983 */ /* 0x000f620000100000 */
[----:B------:R-:W-:-:S05]  /*09a0*/  VIADD R19, R8, 0xffffffff ;  /* 0xffffffff08137836 */ /* 0x000fca0000000000 */
[----:B------:R-:W-:Y:S01]  /*09b0*/  IADD3 R18, P1, PT, R14, R19, RZ ;  /* 0x000000130e127210 */ /* 0x000fe20007f3e0ff */
[----:B--2---:R0:W-:Y:S04]  /*09c0*/  STG.E.U8 desc[UR4][R26.64], R25 ;  /* 0x000000191a007986 */ /* 0x0041e8000c101104 */
[----:B---3--:R1:W-:Y:S01]  /*09d0*/  STG.E.U8 desc[UR4][R20.64], R29 ;  /* 0x0000001d14007986 */ /* 0x0083e2000c101104 */
[C-C-:B0-----:R-:W-:Y:S02]  /*09e0*/  IADD3 R25, PT, PT, R1.reuse, -0xa, R4.reuse ;  /* 0xfffffff601197810 */ /* 0x141fe40007ffe004 */
[C-C-:B------:R-:W-:Y:S02]  /*09f0*/  IADD3 R26, PT, PT, R1.reuse, -0xb, R4.reuse ;  /* 0xfffffff5011a7810 */ /* 0x140fe40007ffe004 */
[----:B------:R-:W-:-:S02]  /*0a00*/  IADD3 R27, PT, PT, R1, -0xc, R4 ;  /* 0xfffffff4011b7810 */ /* 0x000fc40007ffe004 */
[----:B-1----:R-:W-:Y:S01]  /*0a10*/  IADD3 R29, PT, PT, R1, -0xe, R4 ;  /* 0xfffffff2011d7810 */ /* 0x002fe20007ffe004 */
[----:B------:R-:W2:Y:S04]  /*0a20*/  LDL.U8 R25, [R25+0x40] ;  /* 0x0000400019197983 */ /* 0x000ea80000100000 */
[----:B------:R-:W3:Y:S04]  /*0a30*/  LDL.U8 R26, [R26+0x40] ;  /* 0x000040001a1a7983 */ /* 0x000ee80000100000 */
[----:B------:R-:W3:Y:S04]  /*0a40*/  LDL.U8 R27, [R27+0x40] ;  /* 0x000040001b1b7983 */ /* 0x000ee80000100000 */
[----:B------:R-:W3:Y:S01]  /*0a50*/  LDL.U8 R29, [R29+0x40] ;  /* 0x000040001d1d7983 */ /* 0x000ee20000100000 */
[----:B------:R-:W-:-:S02]  /*0a60*/  IADD3.X R19, PT, PT, RZ, R15, RZ, P1, !PT ;  /* 0x0000000fff137210 */ /* 0x000fc40000ffe4ff */
[----:B------:R-:W-:-:S03]  /*0a70*/  IADD3 R20, P1, PT, R14, R8, RZ ;  /* 0x000000080e147210 */ /* 0x000fc60007f3e0ff */
[----:B----4-:R0:W-:Y:S02]  /*0a80*/  STG.E.U8 desc[UR4][R18.64], R22 ;  /* 0x0000001612007986 */ /* 0x0101e4000c101104 */
[----:B------:R-:W-:Y:S02]  /*0a90*/  IMAD.X R21, RZ, RZ, R15, P1 ;  /* 0x000000ffff157224 */ /* 0x000fe400008e060f */
[----:B0-----:R-:W-:-:S03]  /*0aa0*/  VIADD R19, R8, 0x1 ;  /* 0x0000000108137836 */ /* 0x001fc60000000000 */
[----:B-----5:R0:W-:Y:S02]  /*0ab0*/  STG.E.U8 desc[UR4][R20.64], R23 ;  /* 0x0000001714007986 */ /* 0x0201e4000c101104 */
[----:B------:R-:W-:Y:S01]  /*0ac0*/  IADD3 R22, P1, PT, R14, R19, RZ ;  /* 0x000000130e167210 */ /* 0x000fe20007f3e0ff */
[----:B------:R-:W-:-:S04]  /*0ad0*/  VIADD R19, R8, 0x2 ;  /* 0x0000000208137836 */ /* 0x000fc80000000000 */
[----:B0-----:R-:W-:Y:S01]  /*0ae0*/  IMAD.X R23, RZ, RZ, R15, P1 ;  /* 0x000000ffff177224 */ /* 0x001fe200008e060f */
[----:B------:R-:W-:Y:S01]  /*0af0*/  IADD3 R18, P1, PT, R14, R19, RZ ;  /* 0x000000130e127210 */ /* 0x000fe20007f3e0ff */
[----:B------:R-:W-:-:S03]  /*0b00*/  VIADD R21, R8, 0x3 ;  /* 0x0000000308157836 */ /* 0x000fc60000000000 */
[----:B------:R0:W-:Y:S01]  /*0b10*/  STG.E.U8 desc[UR4][R22.64], R16 ;  /* 0x0000001016007986 */ /* 0x0001e2000c101104 */
[----:B------:R-:W-:-:S05]  /*0b20*/  IMAD.X R19, RZ, RZ, R15, P1 ;  /* 0x000000ffff137224 */ /* 0x000fca00008e060f */
[----:B------:R1:W-:Y:S01]  /*0b30*/  STG.E.U8 desc[UR4][R18.64], R17 ;  /* 0x0000001112007986 */ /* 0x0003e2000c101104 */
[----:B0-----:R-:W-:Y:S01]  /*0b40*/  IADD3 R16, P1, PT, R14, R21, RZ ;  /* 0x000000150e107210 */ /* 0x001fe20007f3e0ff */
[----:B------:R-:W-:-:S04]  /*0b50*/  VIADD R21, R8, 0x4 ;  /* 0x0000000408157836 */ /* 0x000fc80000000000 */
[----:B-1----:R-:W-:Y:S01]  /*0b60*/  IMAD.X R17, RZ, RZ, R15, P1 ;  /* 0x000000ffff117224 */ /* 0x002fe200008e060f */
[----:B------:R-:W-:Y:S01]  /*0b70*/  IADD3 R20, P1, PT, R14, R21, RZ ;  /* 0x000000150e147210 */ /* 0x000fe20007f3e0ff */
[----:B------:R-:W-:-:S04]  /*0b80*/  VIADD R23, R8, 0x5 ;  /* 0x0000000508177836 */ /* 0x000fc80000000000 */
[--C-:B------:R-:W-:Y:S01]  /*0b90*/  IMAD.X R21, RZ, RZ, R15.reuse, P1 ;  /* 0x000000ffff157224 */ /* 0x100fe200008e060f */
[----:B------:R0:W-:Y:S01]  /*0ba0*/  STG.E.U8 desc[UR4][R16.64], R10 ;  /* 0x0000000a10007986 */ /* 0x0001e2000c101104 */
[----:B------:R-:W-:Y:S02]  /*0bb0*/  IADD3 R22, P1, PT, R14, R23, RZ ;  /* 0x000000170e167210 */ /* 0x000fe40007f3e0ff */
[----:B------:R-:W-:Y:S01]  /*0bc0*/  IADD3 R19, PT, PT, R8, 0x6, RZ ;  /* 0x0000000608137810 */ /* 0x000fe20007ffe0ff */
[----:B------:R1:W-:Y:S02]  /*0bd0*/  STG.E.U8 desc[UR4][R20.64], R11 ;  /* 0x0000000b14007986 */ /* 0x0003e4000c101104 */
[----:B------:R-:W-:Y:S01]  /*0be0*/  IMAD.X R23, RZ, RZ, R15, P1 ;  /* 0x000000ffff177224 */ /* 0x000fe200008e060f */
[----:B0-----:R-:W-:Y:S01]  /*0bf0*/  IADD3 R16, P2, PT, R14, R19, RZ ;  /* 0x000000130e107210 */ /* 0x001fe20007f5e0ff */
[C---:B-1----:R-:W-:Y:S02]  /*0c00*/  VIADD R11, R8.reuse, 0x7 ;  /* 0x00000007080b7836 */ /* 0x042fe40000000000 */
[----:B------:R-:W-:-:S03]  /*0c10*/  VIADD R10, R8, 0x8 ;  /* 0x00000008080a7836 */ /* 0x000fc60000000000 */
[----:B------:R-:W-:Y:S01]  /*0c20*/  IADD3 R18, P1, PT, R14, R11, RZ ;  /* 0x0000000b0e127210 */ /* 0x000fe20007f3e0ff */
[--C-:B------:R-:W-:Y:S01]  /*0c30*/  IMAD.X R17, RZ, RZ, R15.reuse, P2 ;  /* 0x000000ffff117224 */ /* 0x100fe200010e060f */
[----:B------:R0:W-:Y:S03]  /*0c40*/  STG.E.U8 desc[UR4][R22.64], R12 ;  /* 0x0000000c16007986 */ /* 0x0001e6000c101104 */
[----:B------:R-:W-:Y:S01]  /*0c50*/  IMAD.X R19, RZ, RZ, R15, P1 ;  /* 0x000000ffff137224 */ /* 0x000fe200008e060f */
[----:B------:R1:W-:Y:S01]  /*0c60*/  STG.E.U8 desc[UR4][R16.64], R13 ;  /* 0x0000000d10007986 */ /* 0x0003e2000c101104 */
[C---:B------:R-:W-:Y:S02]  /*0c70*/  VIADD R11, R8.reuse, 0x9 ;  /* 0x00000009080b7836 */ /* 0x040fe40000000000 */
[----:B------:R-:W-:Y:S01]  /*0c80*/  VIADD R21, R8, 0xa ;  /* 0x0000000a08157836 */ /* 0x000fe20000000000 */
[----:B------:R4:W-:Y:S01]  /*0c90*/  STG.E.U8 desc[UR4][R18.64], R24 ;  /* 0x0000001812007986 */ /* 0x0009e2000c101104 */
[----:B0-----:R-:W-:Y:S01]  /*0ca0*/  IADD3 R22, P2, PT, R14, R10, RZ ;  /* 0x0000000a0e167210 */ /* 0x001fe20007f5e0ff */
[----:B------:R-:W-:Y:S01]  /*0cb0*/  VIADD R10, R8, 0xb ;  /* 0x0000000b080a7836 */ /* 0x000fe20000000000 */
[----:B-1----:R-:W-:-:S03]  /*0cc0*/  IADD3 R16, P1, PT, R14, R11, RZ ;  /* 0x0000000b0e107210 */ /* 0x002fc60007f3e0ff */
[--C-:B------:R-:W-:Y:S02]  /*0cd0*/  IMAD.X R23, RZ, RZ, R15.reuse, P2 ;  /* 0x000000ffff177224 */ /* 0x100fe400010e060f */
[----:B----4-:R-:W-:Y:S01]  /*0ce0*/  VIADD R24, R8, 0xc ;  /* 0x0000000c08187836 */ /* 0x010fe20000000000 */
[C---:B------:R-:W-:Y:S02]  /*0cf0*/  IADD3 R20, P2, PT, R14.reuse, R21, RZ ;  /* 0x000000150e147210 */ /* 0x040fe40007f5e0ff */
[C---:B------:R-:W-:Y:S02]  /*0d00*/  IADD3 R12, P3, PT, R14.reuse, R10, RZ ;  /* 0x0000000a0e0c7210 */ /* 0x040fe40007f7e0ff */
[----:B------:R-:W-:Y:S01]  /*0d10*/  IADD3 R10, P4, PT, R14, R24, RZ ;  /* 0x000000180e0a7210 */ /* 0x000fe20007f9e0ff */
[--C-:B------:R-:W-:Y:S01]  /*0d20*/  IMAD.X R21, RZ, RZ, R15.reuse, P2 ;  /* 0x000000ffff157224 */ /* 0x100fe200010e060f */
[----:B------:R-:W-:Y:S01]  /*0d30*/  IADD3.X R17, PT, PT, RZ, R15, RZ, P1, !PT ;  /* 0x0000000fff117210 */ /* 0x000fe20000ffe4ff */
[----:B------:R-:W-:-:S02]  /*0d40*/  IMAD.X R13, RZ, RZ, R15, P3 ;  /* 0x000000ffff0d7224 */ /* 0x000fc400018e060f */
[----:B------:R-:W-:Y:S02]  /*0d50*/  IMAD.X R11, RZ, RZ, R15, P4 ;  /* 0x000000ffff0b7224 */ /* 0x000fe400020e060f */
[----:B------:R-:W-:-:S05]  /*0d60*/  VIADD R9, R9, 0x10 ;  /* 0x0000001009097836 */ /* 0x000fca0000000000 */
[----:B------:R-:W-:Y:S01]  /*0d70*/  ISETP.GE.AND P1, PT, R9, -0xc, PT ;  /* 0xfffffff40900780c */ /* 0x000fe20003f26270 */
[----:B------:R-:W-:Y:S02]  /*0d80*/  VIADD R8, R8, 0x10 ;  /* 0x0000001008087836 */ /* 0x000fe40000000000 */
[----:B------:R-:W-:Y:S01]  /*0d90*/  VIADD R4, R4, 0xfffffff0 ;  /* 0xfffffff004047836 */ /* 0x000fe20000000000 */
[----:B--2---:R0:W-:Y:S04]  /*0da0*/  STG.E.U8 desc[UR4][R22.64], R25 ;  /* 0x0000001916007986 */ /* 0x0041e8000c101104 */
[----:B---3--:R0:W-:Y:S04]  /*0db0*/  STG.E.U8 desc[UR4][R16.64], R26 ;  /* 0x0000001a10007986 */ /* 0x0081e8000c101104 */
[----:B------:R0:W-:Y:S04]  /*0dc0*/  STG.E.U8 desc[UR4][R20.64], R27 ;  /* 0x0000001b14007986 */ /* 0x0001e8000c101104 */
[----:B------:R0:W-:Y:S04]  /*0dd0*/  STG.E.U8 desc[UR4][R12.64], R28 ;  /* 0x0000001c0c007986 */ /* 0x0001e8000c101104 */
[----:B------:R0:W-:Y:S01]  /*0de0*/  STG.E.U8 desc[UR4][R10.64], R29 ;  /* 0x0000001d0a007986 */ /* 0x0001e2000c101104 */
[----:B------:R-:W-:Y:S05]  /*0df0*/  @!P1 BRA `(.L_x_18) ;  /* 0xfffffff800709947 */ /* 0x000fea000383ffff */
[----:B------:R-:W-:Y:S05]  /*0e00*/  BSYNC.RECONVERGENT B3 ;  /* 0x0000000000037941 */ /* 0x000fea0003800200 */
.L_x_17:
[----:B0-----:R-:W-:-:S07]  /*0e10*/  IMAD.MOV.U32 R26, RZ, RZ, R7 ;  /* 0x000000ffff1a7224 */ /* 0x001fce00078e0007 */
.L_x_16:
[----:B------:R-:W-:Y:S05]  /*0e20*/  BSYNC.RECONVERGENT B2 ;  /* 0x0000000000027941 */ /* 0x000fea0003800200 */
.L_x_15:
[----:B------:R-:W-:Y:S01]  /*0e30*/  IMAD.MOV R10, RZ, RZ, -R9 ;  /* 0x000000ffff0a7224 */ /* 0x000fe200078e0a09 */
[----:B------:R-:W-:Y:S04]  /*0e40*/  BSSY.RECONVERGENT B2, `(.L_x_19) ;  /* 0x0000037000027945 */ /* 0x000fe80003800200 */
[----:B------:R-:W-:-:S13]  /*0e50*/  ISETP.GT.AND P1, PT, R10, 0x4, PT ;  /* 0x000000040a00780c */ /* 0x000fda0003f24270 */
[----:B------:R-:W-:Y:S05]  /*0e60*/  @!P1 BRA `(.L_x_20) ;  /* 0x0000000000d09947 */ /* 0x000fea0003800000 */
[C-C-:B------:R-:W-:Y:S01]  /*0e70*/  IADD3 R26, PT, PT, R1.reuse, 0x1, R4.reuse ;  /* 0x00000001011a7810 */ /* 0x140fe20007ffe004 */
[C-C-:B------:R-:W-:Y:S01]  /*0e80*/  IMAD.IADD R28, R1.reuse, 0x1, R4.reuse ;  /* 0x00000001011c7824 */ /* 0x140fe200078e0204 */
[----:B------:R-:W-:-:S04]  /*0e90*/  IADD3 R17, PT, PT, R1, -0x1, R4 ;  /* 0xffffffff01117810 */ /* 0x000fc80007ffe004 */
[----:B------:R-:W2:Y:S04]  /*0ea0*/  LDL.U8 R26, [R26+0x40] ;  /* 0x000040001a1a7983 */ /* 0x000ea80000100000 */
[----:B------:R-:W3:Y:S04]  /*0eb0*/  LDL.U8 R28, [R28+0x40] ;  /* 0x000040001c1c7983 */ /* 0x000ee80000100000 */
[----:B------:R-:W4:Y:S01]  /*0ec0*/  LDL.U8 R17, [R17+0x40] ;  /* 0x0000400011117983 */ /* 0x000f220000100000 */
[C-C-:B------:R-:W-:Y:S02]  /*0ed0*/  IADD3 R22, PT, PT, R1.reuse, -0x2, R4.reuse ;  /* 0xfffffffe01167810 */ /* 0x140fe40007ffe004 */
[----:B------:R-:W-:-:S02]  /*0ee0*/  IADD3 R23, PT, PT, R1, -0x3, R4 ;  /* 0xfffffffd01177810 */ /* 0x000fc40007ffe004 */
[C-C-:B------:R-:W-:Y:S02]  /*0ef0*/  IADD3 R27, PT, PT, R1.reuse, -0x4, R4.reuse ;  /* 0xfffffffc011b7810 */ /* 0x140fe40007ffe004 */
[C-C-:B------:R-:W-:Y:S01]  /*0f00*/  IADD3 R29, PT, PT, R1.reuse, -0x5, R4.reuse ;  /* 0xfffffffb011d7810 */ /* 0x140fe20007ffe004 */
[----:B------:R-:W5:Y:S01]  /*0f10*/  LDL.U8 R22, [R22+0x40] ;  /* 0x0000400016167983 */ /* 0x000f620000100000 */
[----:B------:R-:W-:-:S03]  /*0f20*/  IADD3 R25, PT, PT, R1, -0x6, R4 ;  /* 0xfffffffa01197810 */ /* 0x000fc60007ffe004 */
[----:B------:R-:W5:Y:S04]  /*0f30*/  LDL.U8 R23, [R23+0x40] ;  /* 0x0000400017177983 */ /* 0x000f680000100000 */
[----:B------:R-:W5:Y:S04]  /*0f40*/  LDL.U8 R27, [R27+0x40] ;  /* 0x000040001b1b7983 */ /* 0x000f680000100000 */
[----:B------:R-:W5:Y:S04]  /*0f50*/  LDL.U8 R29, [R29+0x40] ;  /* 0x000040001d1d7983 */ /* 0x000f680000100000 */
[----:B------:R-:W5:Y:S01]  /*0f60*/  LDL.U8 R25, [R25+0x40] ;  /* 0x0000400019197983 */ /* 0x000f620000100000 */
[C---:B------:R-:W-:Y:S01]  /*0f70*/  VIADD R19, R8.reuse, 0xfffffffd ;  /* 0xfffffffd08137836 */ /* 0x040fe20000000000 */
[C---:B------:R-:W-:Y:S01]  /*0f80*/  IADD3 R21, PT, PT, R8.reuse, -0x2, RZ ;  /* 0xfffffffe08157810 */ /* 0x040fe20007ffe0ff */
[----:B------:R-:W-:-:S02]  /*0f90*/  VIADD R13, R8, 0xffffffff ;  /* 0xffffffff080d7836 */ /* 0x000fc40000000000 */
[----:B------:R-:W-:Y:S01]  /*0fa0*/  VIADD R16, R8, 0x1 ;  /* 0x0000000108107836 */ /* 0x000fe20000000000 */
[----:B------:R-:W-:Y:S01]  /*0fb0*/  IADD3 R18, P0, PT, R14, R19, RZ ;  /* 0x000000130e127210 */ /* 0x000fe20007f1e0ff */
[----:B------:R-:W-:Y:S01]  /*0fc0*/  VIADD R24, R8, 0x4 ;  /* 0x0000000408187836 */ /* 0x000fe20000000000 */
[C---:B------:R-:W-:Y:S01]  /*0fd0*/  IADD3 R20, P1, PT, R14.reuse, R21, RZ ;  /* 0x000000150e147210 */ /* 0x040fe20007f3e0ff */
[----:B------:R-:W-:Y:S01]  /*0fe0*/  VIADD R9, R9, 0x8 ;  /* 0x0000000809097836 */ /* 0x000fe20000000000 */
[C---:B------:R-:W-:Y:S01]  /*0ff0*/  IADD3 R12, P2, PT, R14.reuse, R13, RZ ;  /* 0x0000000d0e0c7210 */ /* 0x040fe20007f5e0ff */
[--C-:B------:R-:W-:Y:S01]  /*1000*/  IMAD.X R19, RZ, RZ, R15.reuse, P0 ;  /* 0x000000ffff137224 */ /* 0x100fe200000e060f */
[----:B------:R-:W-:Y:S01]  /*1010*/  IADD3 R10, P0, PT, R14, R8, RZ ;  /* 0x000000080e0a7210 */ /* 0x000fe20007f1e0ff */
[--C-:B------:R-:W-:Y:S02]  /*1020*/  IMAD.X R21, RZ, RZ, R15.reuse, P1 ;  /* 0x000000ffff157224 */ /* 0x100fe400008e060f */
[----:B------:R-:W-:-:S02]  /*1030*/  IMAD.X R13, RZ, RZ, R15, P2 ;  /* 0x000000ffff0d7224 */ /* 0x000fc400010e060f */
[----:B------:R-:W-:Y:S02]  /*1040*/  IMAD.X R11, RZ, RZ, R15, P0 ;  /* 0x000000ffff0b7224 */ /* 0x000fe400000e060f */
[----:B------:R-:W-:Y:S01]  /*1050*/  VIADD R4, R4, 0xfffffff8 ;  /* 0xfffffff804047836 */ /* 0x000fe20000000000 */
[----:B--2---:R0:W-:Y:S04]  /*1060*/  STG.E.U8 desc[UR4][R18.64], R26 ;  /* 0x0000001a12007986 */ /* 0x0041e8000c101104 */
[----:B---3--:R1:W-:Y:S04]  /*1070*/  STG.E.U8 desc[UR4][R20.64], R28 ;  /* 0x0000001c14007986 */ /* 0x0083e8000c101104 */
[----:B----4-:R2:W-:Y:S01]  /*1080*/  STG.E.U8 desc[UR4][R12.64], R17 ;  /* 0x000000110c007986 */ /* 0x0105e2000c101104 */
[----:B0-----:R-:W-:-:S02]  /*1090*/  VIADD R19, R8, 0x3 ;  /* 0x0000000308137836 */ /* 0x001fc40000000000 */
[----:B------:R-:W-:Y:S01]  /*10a0*/  IMAD.MOV.U32 R26, RZ, RZ, R7 ;  /* 0x000000ffff1a7224 */ /* 0x000fe200078e0007 */
[C---:B-1----:R-:W-:Y:S01]  /*10b0*/  IADD3 R20, P3, PT, R14.reuse, R24, RZ ;  /* 0x000000180e147210 */ /* 0x042fe20007f7e0ff */
[----:B-----5:R0:W-:Y:S01]  /*10c0*/  STG.E.U8 desc[UR4][R10.64], R22 ;  /* 0x000000160a007986 */ /* 0x0201e2000c101104 */
[----:B------:R-:W-:Y:S01]  /*10d0*/  IADD3 R18, P2, PT, R14, R19, RZ ;  /* 0x000000130e127210 */ /* 0x000fe20007f5e0ff */
[----:B--2---:R-:W-:Y:S01]  /*10e0*/  VIADD R17, R8, 0x2 ;  /* 0x0000000208117836 */ /* 0x004fe20000000000 */
[C---:B------:R-:W-:Y:S01]  /*10f0*/  IADD3 R12, P0, PT, R14.reuse, R16, RZ ;  /* 0x000000100e0c7210 */ /* 0x040fe20007f1e0ff */
[--C-:B------:R-:W-:Y:S02]  /*1100*/  IMAD.X R21, RZ, RZ, R15.reuse, P3 ;  /* 0x000000ffff157224 */ /* 0x100fe400018e060f */
[--C-:B------:R-:W-:Y:S01]  /*1110*/  IMAD.X R19, RZ, RZ, R15.reuse, P2 ;  /* 0x000000ffff137224 */ /* 0x100fe200010e060f */
[----:B------:R-:W-:Y:S01]  /*1120*/  IADD3 R16, P1, PT, R14, R17, RZ ;  /* 0x000000110e107210 */ /* 0x000fe20007f3e0ff */
[----:B------:R-:W-:Y:S01]  /*1130*/  IMAD.X R13, RZ, RZ, R15, P0 ;  /* 0x000000ffff0d7224 */ /* 0x000fe200000e060f */
[----:B------:R-:W-:Y:S01]  /*1140*/  PLOP3.LUT P0, PT, PT, PT, PT, 0x8, 0x80 ;  /* 0x000000000080781c */ /* 0x000fe20003f0e170 */
[----:B------:R-:W-:Y:S01]  /*1150*/  VIADD R8, R8, 0x8 ;  /* 0x0000000808087836 */ /* 0x000fe20000000000 */
[----:B------:R-:W-:-:S02]  /*1160*/  IADD3.X R17, PT, PT, RZ, R15, RZ, P1, !PT ;  /* 0x0000000fff117210 */ /* 0x000fc40000ffe4ff */
[----:B------:R0:W-:Y:S04]  /*1170*/  STG.E.U8 desc[UR4][R12.64], R23 ;  /* 0x000000170c007986 */ /* 0x0001e8000c101104 */
[----:B------:R0:W-:Y:S04]  /*1180*/  STG.E.U8 desc[UR4][R16.64], R27 ;  /* 0x0000001b10007986 */ /* 0x0001e8000c101104 */
[----:B------:R0:W-:Y:S04]  /*1190*/  STG.E.U8 desc[UR4][R18.64], R29 ;  /* 0x0000001d12007986 */ /* 0x0001e8000c101104 */
[----:B------:R0:W-:Y:S02]  /*11a0*/  STG.E.U8 desc[UR4][R20.64], R25 ;  /* 0x0000001914007986 */ /* 0x0001e4000c101104 */
.L_x_20:
[----:B------:R-:W-:Y:S05]  /*11b0*/  BSYNC.RECONVERGENT B2 ;  /* 0x0000000000027941 */ /* 0x000fea0003800200 */
.L_x_19:
[----:B------:R-:W-:-:S13]  /*11c0*/  ISETP.NE.OR P0, PT, R9, RZ, P0 ;  /* 0x000000ff0900720c */ /* 0x000fda0000705670 */
[----:B------:R-:W-:Y:S05]  /*11d0*/  @!P0 BREAK.RELIABLE B1 ;  /* 0x0000000000018942 */ /* 0x000fea0003800100 */
[----:B------:R-:W-:Y:S05]  /*11e0*/  @!P0 BRA `(.L_x_12) ;  /* 0x0000000000848947 */ /* 0x000fea0003800000 */
.L_x_14:
[----:B------:R-:W-:Y:S05]  /*11f0*/  BSYNC.RELIABLE B1 ;  /* 0x0000000000017941 */ /* 0x000fea0003800100 */
.L_x_13:
[----:B------:R-:W-:Y:S01]  /*1200*/  BSSY.RECONVERGENT B1, `(.L_x_21) ;  /* 0x000001e000017945 */ /* 0x000fe20003800200 */
.L_x_22:
[C-C-:B0-2---:R-:W-:Y:S01]  /*1210*/  IADD3 R21, PT, PT, R1.reuse, 0x1, R4.reuse ;  /* 0x0000000101157810 */ /* 0x145fe20007ffe004 */
[C-C-:B------:R-:W-:Y:S01]  /*1220*/  IMAD.IADD R23, R1.reuse, 0x1, R4.reuse ;  /* 0x0000000101177824 */ /* 0x140fe200078e0204 */
[C-C-:B------:R-:W-:Y:S02]  /*1230*/  IADD3 R25, PT, PT, R1.reuse, -0x1, R4.reuse ;  /* 0xffffffff01197810 */ /* 0x140fe40007ffe004 */
[----:B------:R-:W-:Y:S02]  /*1240*/  IADD3 R27, PT, PT, R1, -0x2, R4 ;  /* 0xfffffffe011b7810 */ /* 0x000fe40007ffe004 */
[----:B------:R-:W2:Y:S04]  /*1250*/  LDL.U8 R21, [R21+0x40] ;  /* 0x0000400015157983 */ /* 0x000ea80000100000 */
[----:B------:R-:W3:Y:S04]  /*1260*/  LDL.U8 R23, [R23+0x40] ;  /* 0x0000400017177983 */ /* 0x000ee80000100000 */
[----:B------:R-:W4:Y:S04]  /*1270*/  LDL.U8 R25, [R25+0x40] ;  /* 0x0000400019197983 */ /* 0x000f280000100000 */
[----:B------:R-:W5:Y:S01]  /*1280*/  LDL.U8 R27, [R27+0x40] ;  /* 0x000040001b1b7983 */ /* 0x000f620000100000 */
[----:B------:R-:W-:Y:S01]  /*1290*/  VIADD R11, R8, 0xfffffffd ;  /* 0xfffffffd080b7836 */ /* 0x000fe20000000000 */
[----:B------:R-:W-:Y:S01]  /*12a0*/  IADD3 R12, P3, PT, R14, R8, RZ ;  /* 0x000000080e0c7210 */ /* 0x000fe20007f7e0ff */
[----:B------:R-:W-:-:S02]  /*12b0*/  VIADD R17, R8, 0xfffffffe ;  /* 0xfffffffe08117836 */ /* 0x000fc40000000000 */
[----:B-1----:R-:W-:Y:S01]  /*12c0*/  VIADD R19, R8, 0xffffffff ;  /* 0xffffffff08137836 */ /* 0x002fe20000000000 */
[C---:B------:R-:W-:Y:S01]  /*12d0*/  IADD3 R10, P0, PT, R14.reuse, R11, RZ ;  /* 0x0000000b0e0a7210 */ /* 0x040fe20007f1e0ff */
[--C-:B------:R-:W-:Y:S01]  /*12e0*/  IMAD.X R13, RZ, RZ, R15.reuse, P3 ;  /* 0x000000ffff0d7224 */ /* 0x100fe200018e060f */
[C---:B------:R-:W-:Y:S01]  /*12f0*/  IADD3 R16, P1, PT, R14.reuse, R17, RZ ;  /* 0x000000110e107210 */ /* 0x040fe20007f3e0ff */
[----:B------:R-:W-:Y:S01]  /*1300*/  VIADD R9, R9, 0x4 ;  /* 0x0000000409097836 */ /* 0x000fe20000000000 */
[----:B------:R-:W-:Y:S01]  /*1310*/  IADD3 R18, P2, PT, R14, R19, RZ ;  /* 0x000000130e127210 */ /* 0x000fe20007f5e0ff */
[----:B------:R-:W-:Y:S01]  /*1320*/  IMAD.MOV.U32 R24, RZ, RZ, R8 ;  /* 0x000000ffff187224 */ /* 0x000fe200078e0008 */
[----:B------:R-:W-:Y:S01]  /*1330*/  IADD3.X R11, PT, PT, RZ, R15, RZ, P0, !PT ;  /* 0x0000000fff0b7210 */ /* 0x000fe200007fe4ff */
[--C-:B------:R-:W-:Y:S01]  /*1340*/  IMAD.X R17, RZ, RZ, R15.reuse, P1 ;  /* 0x000000ffff117224 */ /* 0x100fe200008e060f */
[----:B------:R-:W-:Y:S01]  /*1350*/  ISETP.NE.AND P0, PT, R9, RZ, PT ;  /* 0x000000ff0900720c */ /* 0x000fe20003f05270 */
[----:B------:R-:W-:-:S02]  /*1360*/  IMAD.X R19, RZ, RZ, R15, P2 ;  /* 0x000000ffff137224 */ /* 0x000fc400010e060f */
[----:B------:R-:W-:Y:S02]  /*1370*/  VIADD R4, R4, 0xfffffffc ;  /* 0xfffffffc04047836 */ /* 0x000fe40000000000 */
[----:B------:R-:W-:Y:S01]  /*1380*/  VIADD R8, R8, 0x4 ;  /* 0x0000000408087836 */ /* 0x000fe20000000000 */
[----:B--2---:R2:W-:Y:S04]  /*1390*/  STG.E.U8 desc[UR4][R10.64], R21 ;  /* 0x000000150a007986 */ /* 0x0045e8000c101104 */
[----:B---3--:R2:W-:Y:S04]  /*13a0*/  STG.E.U8 desc[UR4][R16.64], R23 ;  /* 0x0000001710007986 */ /* 0x0085e8000c101104 */
[----:B----4-:R2:W-:Y:S04]  /*13b0*/  STG.E.U8 desc[UR4][R18.64], R25 ;  /* 0x0000001912007986 */ /* 0x0105e8000c101104 */
[----:B-----5:R2:W-:Y:S01]  /*13c0*/  STG.E.U8 desc[UR4][R12.64], R27 ;  /* 0x0000001b0c007986 */ /* 0x0205e2000c101104 */
[----:B------:R-:W-:Y:S05]  /*13d0*/  @P0 BRA `(.L_x_22) ;  /* 0xfffffffc008c0947 */ /* 0x000fea000383ffff */
[----:B------:R-:W-:Y:S05]  /*13e0*/  BSYNC.RECONVERGENT B1 ;  /* 0x0000000000017941 */ /* 0x000fea0003800200 */
.L_x_21:
[----:B------:R-:W-:-:S07]  /*13f0*/  IMAD.MOV.U32 R26, RZ, RZ, R7 ;  /* 0x000000ffff1a7224 */ /* 0x000fce00078e0007 */
.L_x_12:
[----:B------:R-:W-:Y:S05]  /*1400*/  BSYNC.RECONVERGENT B0 ;  /* 0x0000000000007941 */ /* 0x000fea0003800200 */
.L_x_11:
[----:B------:R-:W3:Y:S01]  /*1410*/  F2F.F32.F64 R8, R2 ;  /* 0x0000000200087310 */ /* 0x000ee20000301000 */
[----:B012---:R-:W-:Y:S01]  /*1420*/  IADD3 R10, P0, PT, R14, R26, RZ ;  /* 0x0000001a0e0a7210 */ /* 0x007fe20007f1e0ff */
[----:B------:R-:W-:Y:S01]  /*1430*/  HFMA2 R12, -RZ, RZ, 0, 5.9604644775390625e-08 ;  /* 0x00000001ff0c7431 */ /* 0x000fe200000001ff */
[----:B------:R-:W-:Y:S01]  /*1440*/  BSSY.RECONVERGENT B0, `(.L_x_23) ;  /* 0x0000015000007945 */ /* 0x000fe20003800200 */
[----:B------:R-:W-:Y:S02]  /*1450*/  IMAD.MOV.U32 R4, RZ, RZ, RZ ;  /* 0x000000ffff047224 */ /* 0x000fe400078e00ff */
[----:B------:R-:W-:-:S05]  /*1460*/  IMAD.X R11, RZ, RZ, R15, P0 ;  /* 0x000000ffff0b7224 */ /* 0x000fca00000e060f */
[----:B------:R0:W-:Y:S01]  /*1470*/  STG.E.U8 desc[UR4][R10.64], R5 ;  /* 0x000000050a007986 */ /* 0x0001e2000c101104 */
[----:B---3--:R-:W1:Y:S02]  /*1480*/  F2I.TRUNC.NTZ R9, R8 ;  /* 0x0000000800097305 */ /* 0x008e64000020f100 */
[----:B01----:R-:W-:-:S07]  /*1490*/  IMAD.MOV.U32 R13, RZ, RZ, R9 ;  /* 0x000000ffff0d7224 */ /* 0x003fce00078e0009 */
.L_x_24:
[C---:B------:R-:W-:Y:S01]  /*14a0*/  IMAD.HI R5, R13.reuse, 0x66666667, RZ ;  /* 0x666666670d057827 */ /* 0x040fe200078e02ff */
[----:B------:R-:W-:-:S03]  /*14b0*/  ISETP.GT.AND P0, PT, R13, 0x9, PT ;  /* 0x000000090d00780c */ /* 0x000fc60003f04270 */
[----:B------:R-:W-:Y:S01]  /*14c0*/  IMAD.MOV.U32 R7, RZ, RZ, R4 ;  /* 0x000000ffff077224 */ /* 0x000fe200078e0004 */
[----:B0-----:R-:W-:-:S04]  /*14d0*/  SHF.R.U32.HI R10, RZ, 0x1f, R5 ;  /* 0x0000001fff0a7819 */ /* 0x001fc80000011605 */
[----:B------:R-:W-:-:S05]  /*14e0*/  LEA.HI R10, R5, R10, RZ, 0x1e ;  /* 0x0000000a050a7211 */ /* 0x000fca00078ff0ff */
[----:B------:R-:W-:Y:S02]  /*14f0*/  IMAD R5, R10, -0xa, R13 ;  /* 0xfffffff60a057824 */ /* 0x000fe400078e020d */
[----:B------:R-:W-:Y:S02]  /*1500*/  IMAD.IADD R10, R1, 0x1, R4 ;  /* 0x00000001010a7824 */ /* 0x000fe400078e0204 */
[----:B------:R-:W-:Y:S02]  /*1510*/  VIADD R11, R5, 0x30 ;  /* 0x00000030050b7836 */ /* 0x000fe40000000000 */
[----:B------:R-:W-:-:S03]  /*1520*/  IMAD.HI.U32 R5, R13, -0x33333333, RZ ;  /* 0xcccccccd0d057827 */ /* 0x000fc600078e00ff */
[----:B------:R0:W-:Y:S01]  /*1530*/  STL.U8 [R10+0x40], R11 ;  /* 0x0000400b0a007387 */ /* 0x0001e20000100000 */
[----:B------:R-:W-:Y:S01]  /*1540*/  VIADD R4, R4, 0x1 ;  /* 0x0000000104047836 */ /* 0x000fe20000000000 */
[----:B------:R-:W-:Y:S01]  /*1550*/  SHF.R.U32.HI R13, RZ, 0x3, R5 ;  /* 0x00000003ff0d7819 */ /* 0x000fe20000011605 */
[----:B------:R-:W-:Y:S02]  /*1560*/  IMAD.MOV.U32 R5, RZ, RZ, R12 ;  /* 0x000000ffff057224 */ /* 0x000fe400078e000c */
[----:B------:R-:W-:Y:S01]  /*1570*/  VIADD R12, R12, 0x1 ;  /* 0x000000010c0c7836 */ /* 0x000fe20000000000 */
[----:B------:R-:W-:Y:S06]  /*1580*/  @P0 BRA `(.L_x_24) ;  /* 0xfffffffc00c40947 */ /* 0x000fec000383ffff */
[----:B------:R-:W-:Y:S05]  /*1590*/  BSYNC.RECONVERGENT B0 ;  /* 0x0000000000007941 */ /* 0x000fea0003800200 */
.L_x_23:
[----:B------:R-:W-:Y:S01]  /*15a0*/  ISETP.NE.AND P0, PT, R7, RZ, PT ;  /* 0x000000ff0700720c */ /* 0x000fe20003f05270 */
[----:B------:R-:W-:-:S12]  /*15b0*/  BSSY.RECONVERGENT B0, `(.L_x_25) ;  /* 0x00000b2000007945 */ /* 0x000fd80003800200 */
[----:B------:R-:W-:Y:S05]  /*15c0*/  @!P0 BRA `(.L_x_26) ;  /* 0x0000000800c08947 */ /* 0x000fea0003800000 */
[----:B------:R-:W-:Y:S01]  /*15d0*/  ISETP.GE.U32.AND P0, PT, R7, 0x7, PT ;  /* 0x000000070700780c */ /* 0x000fe20003f06070 */
[----:B------:R-:W-:Y:S01]  /*15e0*/  BSSY.RECONVERGENT B1, `(.L_x_27) ;  /* 0x000009d000017945 */ /* 0x000fe20003800200 */
[----:B------:R-:W-:Y:S01]  /*15f0*/  SHF.R.U32.HI R4, RZ, 0x1, R4 ;  /* 0x00000001ff047819 */ /* 0x000fe20000011604 */
[----:B0-----:R-:W-:-:S03]  /*1600*/  IMAD.MOV.U32 R11, RZ, RZ, RZ ;  /* 0x000000ffff0b7224 */ /* 0x001fc600078e00ff */
[----:B------:R-:W-:-:S07]  /*1610*/  VIMNMX.U32 R4, PT, PT, R4, 0x1, !PT ;  /* 0x0000000104047848 */ /* 0x000fce0007fe0000 */
[----:B------:R-:W-:Y:S05]  /*1620*/  @!P0 BRA `(.L_x_28) ;  /* 0x0000000800608947 */ /* 0x000fea0003800000 */
[----:B------:R-:W-:Y:S01]  /*1630*/  SHF.R.U32.HI R11, RZ, 0x1, R5 ;  /* 0x00000001ff0b7819 */ /* 0x000fe20000011605 */
[----:B------:R-:W-:Y:S01]  /*1640*/  BSSY.RELIABLE B2, `(.L_x_29) ;  /* 0x0000081000027945 */ /* 0x000fe20003800100 */
[----:B------:R-:W-:Y:S02]  /*1650*/  IADD3 R12, PT, PT, R1, 0x41, RZ ;  /* 0x00000041010c7810 */ /* 0x000fe40007ffe0ff */
[----:B------:R-:W-:Y:S02]  /*1660*/  VIMNMX.U32 R11, PT, PT, R11, 0x1, !PT ;  /* 0x000000010b0b7848 */ /* 0x000fe40007fe0000 */
[----:B------:R-:W-:Y:S02]  /*1670*/  IADD3 R13, PT, PT, R6, -0x1, R7 ;  /* 0xffffffff060d7810 */ /* 0x000fe40007ffe007 */
[----:B------:R-:W-:-:S05]  /*1680*/  LOP3.LUT R11, R11, 0x7ffffffc, RZ, 0xc0, !PT ;  /* 0x7ffffffc0b0b7812 */ /* 0x000fca00078ec0ff */
[----:B------:R-:W-:Y:S01]  /*1690*/  IMAD.MOV R16, RZ, RZ, -R11 ;  /* 0x000000ffff107224 */ /* 0x000fe200078e0a0b */
[----:B------:R-:W-:-:S04]  /*16a0*/  LOP3.LUT R11, R4, 0x7ffffffc, RZ, 0xc0, !PT ;  /* 0x7ffffffc040b7812 */ /* 0x000fc800078ec0ff */
[----:B------:R-:W-:-:S13]  /*16b0*/  ISETP.GE.AND P0, PT, R16, RZ, PT ;  /* 0x000000ff1000720c */ /* 0x000fda0003f06270 */
[----:B------:R-:W-:Y:S05]  /*16c0*/  @P0 BRA `(.L_x_30) ;  /* 0x0000000400e00947 */ /* 0x000fea0003800000 */
[----:B------:R-:W-:Y:S01]  /*16d0*/  IMAD.MOV R17, RZ, RZ, -R16 ;  /* 0x000000ffff117224 */ /* 0x000fe200078e0a10 */
[----:B------:R-:W-:Y:S01]  /*16e0*/  BSSY.RECONVERGENT B3, `(.L_x_31) ;  /* 0x000004a000037945 */ /* 0x000fe20003800200 */
[----:B------:R-:W-:-:S03]  /*16f0*/  PLOP3.LUT P0, PT, PT, PT, PT, 0x80, 0x8 ;  /* 0x000000000008781c */ /* 0x000fc60003f0f070 */
[----:B------:R-:W-:-:S13]  /*1700*/  ISETP.GT.AND P1, PT, R17, 0xc, PT ;  /* 0x0000000c1100780c */ /* 0x000fda0003f24270 */
[----:B------:R-:W-:Y:S05]  /*1710*/  @!P1 BRA `(.L_x_32) ;  /* 0x0000000400189947 */ /* 0x000fea0003800000 */
[----:B------:R-:W-:-:S13]  /*1720*/  PLOP3.LUT P0, PT, PT, PT, PT, 0x8, 0x80 ;  /* 0x000000000080781c */ /* 0x000fda0003f0e170 */
.L_x_33:
[----:B------:R-:W2:Y:S04]  /*1730*/  LDL.U8 R17, [R13+0x1] ;  /* 0x000001000d117983 */ /* 0x000ea80000100000 */
[----:B------:R-:W3:Y:S04]  /*1740*/  LDL.U8 R18, [R12+-0x1] ;  /* 0xffffff000c127983 */ /* 0x000ee80000100000 */
[----:B--2---:R0:W-:Y:S04]  /*1750*/  STL.U8 [R12+-0x1], R17 ;  /* 0xffffff110c007387 */ /* 0x0041e80000100000 */
[----:B---3--:R1:W-:Y:S04]  /*1760*/  STL.U8 [R13+0x1], R18 ;  /* 0x000001120d007387 */ /* 0x0083e80000100000 */
[----:B------:R-:W2:Y:S04]  /*1770*/  LDL.U8 R19, [R13] ;  /* 0x000000000d137983 */ /* 0x000ea80000100000 */
[----:B------:R-:W3:Y:S04]  /*1780*/  LDL.U8 R20, [R12] ;  /* 0x000000000c147983 */ /* 0x000ee80000100000 */
[----:B--2---:R2:W-:Y:S04]  /*1790*/  STL.U8 [R12], R19 ;  /* 0x000000130c007387 */ /* 0x0045e80000100000 */
[----:B---3--:R3:W-:Y:S04]  /*17a0*/  STL.U8 [R13], R20 ;  /* 0x000000140d007387 */ /* 0x0087e80000100000 */
[----:B------:R-:W4:Y:S04]  /*17b0*/  LDL.U8 R21, [R13+-0x1] ;  /* 0xffffff000d157983 */ /* 0x000f280000100000 */
[----:B------:R-:W5:Y:S04]  /*17c0*/  LDL.U8 R22, [R12+0x1] ;  /* 0x000001000c167983 */ /* 0x000f680000100000 */
[----:B----4-:R4:W-:Y:S04]  /*17d0*/  STL.U8 [R12+0x1], R21 ;  /* 0x000001150c007387 */ /* 0x0109e80000100000 */
[----:B-----5:R5:W-:Y:S04]  /*17e0*/  STL.U8 [R13+-0x1], R22 ;  /* 0xffffff160d007387 */ /* 0x020be80000100000 */
[----:B------:R-:W2:Y:S04]  /*17f0*/  LDL.U8 R23, [R13+-0x2] ;  /* 0xfffffe000d177983 */ /* 0x000ea80000100000 */
[----:B------:R-:W3:Y:S04]  /*1800*/  LDL.U8 R26, [R12+0x2] ;  /* 0x000002000c1a7983 */ /* 0x000ee80000100000 */
[----:B--2---:R2:W-:Y:S04]  /*1810*/  STL.U8 [R12+0x2], R23 ;  /* 0x000002170c007387 */ /* 0x0045e80000100000 */
[----:B---3--:R3:W-:Y:S04]  /*1820*/  STL.U8 [R13+-0x2], R26 ;  /* 0xfffffe1a0d007387 */ /* 0x0087e80000100000 */
[----:B0-----:R-:W4:Y:S04]  /*1830*/  LDL.U8 R17, [R13+-0x3] ;  /* 0xfffffd000d117983 */ /* 0x001f280000100000 */
[----:B-1----:R-:W5:Y:S04]  /*1840*/  LDL.U8 R18, [R12+0x3] ;  /* 0x000003000c127983 */ /* 0x002f680000100000 */
[----:B----4-:R0:W-:Y:S04]  /*1850*/  STL.U8 [R12+0x3], R17 ;  /* 0x000003110c007387 */ /* 0x0101e80000100000 */
[----:B-----5:R1:W-:Y:S04]  /*1860*/  STL.U8 [R13+-0x3], R18 ;  /* 0xfffffd120d007387 */ /* 0x0203e80000100000 */
        /* <DEDUP_REMOVED lines=8> */
[----:B------:R-:W4:Y:S04]  /*18f0*/  LDL.U8 R23, [R13+-0x6] ;  /* 0xfffffa000d177983 */ /* 0x000f280000100000 */
[----:B------:R-:W5:Y:S04]  /*1900*/  LDL.U8 R26, [R12+0x6] ;  /* 0x000006000c1a7983 */ /* 0x000f680000100000 */
[----:B----4-:R4:W-:Y:S04]  /*1910*/  STL.U8 [R12+0x6], R23 ;  /* 0x000006170c007387 */ /* 0x0109e80000100000 */
[----:B-----5:R5:W-:Y:S04]  /*1920*/  STL.U8 [R13+-0x6], R26 ;  /* 0xfffffa1a0d007387 */ /* 0x020be80000100000 */
[----:B0-----:R-:W2:Y:S04]  /*1930*/  LDL.U8 R17, [R13+-0x7] ;  /* 0xfffff9000d117983 */ /* 0x001ea80000100000 */
[----:B-1----:R-:W3:Y:S04]  /*1940*/  LDL.U8 R18, [R12+0x7] ;  /* 0x000007000c127983 */ /* 0x002ee80000100000 */
[----:B--2---:R0:W-:Y:S04]  /*1950*/  STL.U8 [R12+0x7], R17 ;  /* 0x000007110c007387 */ /* 0x0041e80000100000 */
[----:B---3--:R1:W-:Y:S04]  /*1960*/  STL.U8 [R13+-0x7], R18 ;  /* 0xfffff9120d007387 */ /* 0x0083e80000100000 */
        /* <DEDUP_REMOVED lines=14> */
[----:B----4-:R-:W-:Y:S04]  /*1a50*/  STL.U8 [R12+0xb], R17 ;  /* 0x00000b110c007387 */ /* 0x010fe80000100000 */
[----:B-----5:R-:W-:Y:S04]  /*1a60*/  STL.U8 [R13+-0xb], R18 ;  /* 0xfffff5120d007387 */ /* 0x020fe80000100000 */
[----:B------:R-:W4:Y:S04]  /*1a70*/  LDL.U8 R19, [R13+-0xc] ;  /* 0xfffff4000d137983 */ /* 0x000f280000100000 */
[----:B------:R-:W5:Y:S04]  /*1a80*/  LDL.U8 R20, [R12+0xc] ;  /* 0x00000c000c147983 */ /* 0x000f680000100000 */
[----:B----4-:R-:W-:Y:S04]  /*1a90*/  STL.U8 [R12+0xc], R19 ;  /* 0x00000c130c007387 */ /* 0x010fe80000100000 */
[----:B-----5:R-:W-:Y:S04]  /*1aa0*/  STL.U8 [R13+-0xc], R20 ;  /* 0xfffff4140d007387 */ /* 0x020fe80000100000 */
[----:B------:R-:W4:Y:S04]  /*1ab0*/  LDL.U8 R21, [R13+-0xd] ;  /* 0xfffff3000d157983 */ /* 0x000f280000100000 */
[----:B------:R-:W5:Y:S01]  /*1ac0*/  LDL.U8 R22, [R12+0xd] ;  /* 0x00000d000c167983 */ /* 0x000f620000100000 */
[----:B------:R-:W-:-:S05]  /*1ad0*/  VIADD R16, R16, 0x10 ;  /* 0x0000001010107836 */ /* 0x000fca0000000000 */
[----:B------:R-:W-:Y:S01]  /*1ae0*/  ISETP.GE.AND P1, PT, R16, -0xc, PT ;  /* 0xfffffff41000780c */ /* 0x000fe20003f26270 */
[----:B----4-:R-:W-:Y:S04]  /*1af0*/  STL.U8 [R12+0xd], R21 ;  /* 0x00000d150c007387 */ /* 0x010fe80000100000 */
[----:B-----5:R-:W-:Y:S04]  /*1b00*/  STL.U8 [R13+-0xd], R22 ;  /* 0xfffff3160d007387 */ /* 0x020fe80000100000 */
[----:B--2---:R-:W2:Y:S04]  /*1b10*/  LDL.U8 R23, [R13+-0xe] ;  /* 0xfffff2000d177983 */ /* 0x004ea80000100000 */
[----:B---3--:R-:W3:Y:S04]  /*1b20*/  LDL.U8 R26, [R12+0xe] ;  /* 0x00000e000c1a7983 */ /* 0x008ee80000100000 */
[----:B--2---:R0:W-:Y:S04]  /*1b30*/  STL.U8 [R12+0xe], R23 ;  /* 0x00000e170c007387 */ /* 0x0041e80000100000 */
[----:B---3--:R1:W-:Y:S01]  /*1b40*/  STL.U8 [R13+-0xe], R26 ;  /* 0xfffff21a0d007387 */ /* 0x0083e20000100000 */
[----:B0-----:R-:W-:-:S02]  /*1b50*/  VIADD R12, R12, 0x10 ;  /* 0x000000100c0c7836 */ /* 0x001fc40000000000 */
[----:B-1----:R-:W-:Y:S01]  /*1b60*/  VIADD R13, R13, 0xfffffff0 ;  /* 0xfffffff00d0d7836 */ /* 0x002fe20000000000 */
[----:B------:R-:W-:Y:S06]  /*1b70*/  @!P1 BRA `(.L_x_33) ;  /* 0xfffffff800ec9947 */ /* 0x000fec000383ffff */
.L_x_32:
[----:B------:R-:W-:Y:S05]  /*1b80*/  BSYNC.RECONVERGENT B3 ;  /* 0x0000000000037941 */ /* 0x000fea0003800200 */
.L_x_31:
[----:B------:R-:W-:Y:S01]  /*1b90*/  IMAD.MOV R17, RZ, RZ, -R16 ;  /* 0x000000ffff117224 */ /* 0x000fe200078e0a10 */
[----:B------:R-:W-:Y:S04]  /*1ba0*/  BSSY.RECONVERGENT B3, `(.L_x_34) ;  /* 0x0000027000037945 */ /* 0x000fe80003800200 */
[----:B------:R-:W-:-:S13]  /*1bb0*/  ISETP.GT.AND P1, PT, R17, 0x4, PT ;  /* 0x000000041100780c */ /* 0x000fda0003f24270 */
[----:B------:R-:W-:Y:S05]  /*1bc0*/  @!P1 BRA `(.L_x_35) ;  /* 0x0000000000909947 */ /* 0x000fea0003800000 */
        /* <DEDUP_REMOVED lines=25> */
[----:B------:R-:W5:Y:S04]  /*1d60*/  LDL.U8 R22, [R12+0x5] ;  /* 0x000005000c167983 */ /* 0x000f680000100000 */
[----:B----4-:R-:W-:Y:S04]  /*1d70*/  STL.U8 [R12+0x5], R21 ;  /* 0x000005150c007387 */ /* 0x010fe80000100000 */
[----:B-----5:R-:W-:Y:S04]  /*1d80*/  STL.U8 [R13+-0x5], R22 ;  /* 0xfffffb160d007387 */ /* 0x020fe80000100000 */
[----:B--2---:R-:W2:Y:S04]  /*1d90*/  LDL.U8 R23, [R13+-0x6] ;  /* 0xfffffa000d177983 */ /* 0x004ea80000100000 */
[----:B---3--:R-:W3:Y:S01]  /*1da0*/  LDL.U8 R26, [R12+0x6] ;  /* 0x000006000c1a7983 */ /* 0x008ee20000100000 */
[----:B------:R-:W-:Y:S01]  /*1db0*/  PLOP3.LUT P0, PT, PT, PT, PT, 0x8, 0x80 ;  /* 0x000000000080781c */ /* 0x000fe20003f0e170 */
[----:B------:R-:W-:-:S02]  /*1dc0*/  VIADD R16, R16, 0x8 ;  /* 0x0000000810107836 */ /* 0x000fc40000000000 */
[----:B--2---:R0:W-:Y:S04]  /*1dd0*/  STL.U8 [R12+0x6], R23 ;  /* 0x000006170c007387 */ /* 0x0041e80000100000 */
[----:B---3--:R1:W-:Y:S01]  /*1de0*/  STL.U8 [R13+-0x6], R26 ;  /* 0xfffffa1a0d007387 */ /* 0x0083e20000100000 */
[----:B0-----:R-:W-:Y:S02]  /*1df0*/  VIADD R12, R12, 0x8 ;  /* 0x000000080c0c7836 */ /* 0x001fe40000000000 */
[----:B-1----:R-:W-:-:S07]  /*1e00*/  VIADD R13, R13, 0xfffffff8 ;  /* 0xfffffff80d0d7836 */ /* 0x002fce0000000000 */
.L_x_35:
[----:B------:R-:W-:Y:S05]  /*1e10*/  BSYNC.RECONVERGENT B3 ;  /* 0x0000000000037941 */ /* 0x000fea0003800200 */
.L_x_34:
[----:B------:R-:W-:-:S13]  /*1e20*/  ISETP.NE.OR P0, PT, R16, RZ, P0 ;  /* 0x000000ff1000720c */ /* 0x000fda0000705670 */
[----:B------:R-:W-:Y:S05]  /*1e30*/  @!P0 BREAK.RELIABLE B2 ;  /* 0x0000000000028942 */ /* 0x000fea0003800100 */
[----:B------:R-:W-:Y:S05]  /*1e40*/  @!P0 BRA `(.L_x_28) ;  /* 0x0000000000588947 */ /* 0x000fea0003800000 */
.L_x_30:
[----:B------:R-:W-:Y:S05]  /*1e50*/  BSYNC.RELIABLE B2 ;  /* 0x0000000000027941 */ /* 0x000fea0003800100 */
.L_x_29:
[----:B------:R-:W2:Y:S04]  /*1e60*/  LDL.U8 R17, [R13+0x1] ;  /* 0x000001000d117983 */ /* 0x000ea80000100000 */
[----:B------:R-:W3:Y:S04]  /*1e70*/  LDL.U8 R18, [R12+-0x1] ;  /* 0xffffff000c127983 */ /* 0x000ee80000100000 */
[----:B--2---:R-:W-:Y:S04]  /*1e80*/  STL.U8 [R12+-0x1], R17 ;  /* 0xffffff110c007387 */ /* 0x004fe80000100000 */
[----:B---3--:R-:W-:Y:S04]  /*1e90*/  STL.U8 [R13+0x1], R18 ;  /* 0x000001120d007387 */ /* 0x008fe80000100000 */
[----:B------:R-:W2:Y:S04]  /*1ea0*/  LDL.U8 R19, [R13] ;  /* 0x000000000d137983 */ /* 0x000ea80000100000 */
[----:B------:R-:W3:Y:S04]  /*1eb0*/  LDL.U8 R20, [R12] ;  /* 0x000000000c147983 */ /* 0x000ee80000100000 */
[----:B--2---:R-:W-:Y:S04]  /*1ec0*/  STL.U8 [R12], R19 ;  /* 0x000000130c007387 */ /* 0x004fe80000100000 */
[----:B---3--:R-:W-:Y:S04]  /*1ed0*/  STL.U8 [R13], R20 ;  /* 0x000000140d007387 */ /* 0x008fe80000100000 */
[----:B------:R-:W2:Y:S04]  /*1ee0*/  LDL.U8 R21, [R13+-0x1] ;  /* 0xffffff000d157983 */ /* 0x000ea80000100000 */
[----:B------:R-:W3:Y:S01]  /*1ef0*/  LDL.U8 R22, [R12+0x1] ;  /* 0x000001000c167983 */ /* 0x000ee20000100000 */
[----:B------:R-:W-:-:S05]  /*1f00*/  VIADD R16, R16, 0x4 ;  /* 0x0000000410107836 */ /* 0x000fca0000000000 */
[----:B------:R-:W-:Y:S01]  /*1f10*/  ISETP.NE.AND P0, PT, R16, RZ, PT ;  /* 0x000000ff1000720c */ /* 0x000fe20003f05270 */
[----:B--2---:R-:W-:Y:S04]  /*1f20*/  STL.U8 [R12+0x1], R21 ;  /* 0x000001150c007387 */ /* 0x004fe80000100000 */
[----:B---3--:R-:W-:Y:S04]  /*1f30*/  STL.U8 [R13+-0x1], R22 ;  /* 0xffffff160d007387 */ /* 0x008fe80000100000 */
[----:B------:R-:W2:Y:S04]  /*1f40*/  LDL.U8 R23, [R13+-0x2] ;  /* 0xfffffe000d177983 */ /* 0x000ea80000100000 */
[----:B------:R-:W3:Y:S04]  /*1f50*/  LDL.U8 R26, [R12+0x2] ;  /* 0x000002000c1a7983 */ /* 0x000ee80000100000 */
[----:B--2---:R0:W-:Y:S04]  /*1f60*/  STL.U8 [R12+0x2], R23 ;  /* 0x000002170c007387 */ /* 0x0041e80000100000 */
[----:B---3--:R1:W-:Y:S01]  /*1f70*/  STL.U8 [R13+-0x2], R26 ;  /* 0xfffffe1a0d007387 */ /* 0x0083e20000100000 */
[----:B0-----:R-:W-:Y:S01]  /*1f80*/  IADD3 R12, PT, PT, R12, 0x4, RZ ;  /* 0x000000040c0c7810 */ /* 0x001fe20007ffe0ff */
[----:B-1----:R-:W-:Y:S01]  /*1f90*/  VIADD R13, R13, 0xfffffffc ;  /* 0xfffffffc0d0d7836 */ /* 0x002fe20000000000 */
[----:B------:R-:W-:Y:S06]  /*1fa0*/  @P0 BRA `(.L_x_29) ;  /* 0xfffffffc00ac0947 */ /* 0x000fec000383ffff */
.L_x_28:
[----:B------:R-:W-:Y:S05]  /*1fb0*/  BSYNC.RECONVERGENT B1 ;  /* 0x0000000000017941 */ /* 0x000fea0003800200 */
.L_x_27:
[----:B------:R-:W-:-:S13]  /*1fc0*/  LOP3.LUT P0, RZ, R4, 0x3, RZ, 0xc0, !PT ;  /* 0x0000000304ff7812 */ /* 0x000fda000780c0ff */
[----:B------:R-:W-:Y:S05]  /*1fd0*/  @!P0 BRA `(.L_x_26) ;  /* 0x00000000003c8947 */ /* 0x000fea0003800000 */
[----:B------:R-:W-:Y:S01]  /*1fe0*/  SHF.R.U32.HI R5, RZ, 0x1, R5 ;  /* 0x00000001ff057819 */ /* 0x000fe20000011605 */
[----:B------:R-:W-:Y:S01]  /*1ff0*/  IMAD.IADD R12, R11, 0x1, R6 ;  /* 0x000000010b0c7824 */ /* 0x000fe200078e0206 */
[----:B------:R-:W-:Y:S02]  /*2000*/  IADD3 R16, PT, PT, R7, R6, -R11 ;  /* 0x0000000607107210 */ /* 0x000fe40007ffe80b */
[----:B------:R-:W-:-:S04]  /*2010*/  VIMNMX.U32 R4, PT, PT, R5, 0x1, !PT ;  /* 0x0000000105047848 */ /* 0x000fc80007fe0000 */
[----:B------:R-:W-:-:S05]  /*2020*/  LOP3.LUT R4, R4, 0x3, RZ, 0xc0, !PT ;  /* 0x0000000304047812 */ /* 0x000fca00078ec0ff */
[----:B------:R-:W-:-:S07]  /*2030*/  IMAD.MOV R4, RZ, RZ, -R4 ;  /* 0x000000ffff047224 */ /* 0x000fce00078e0a04 */
.L_x_36:
[----:B------:R-:W2:Y:S04]  /*2040*/  LDL.U8 R11, [R16] ;  /* 0x00000000100b7983 */ /* 0x000ea80000100000 */
[----:B------:R-:W3:Y:S01]  /*2050*/  LDL.U8 R5, [R12] ;  /* 0x000000000c057983 */ /* 0x000ee20000100000 */
[----:B------:R-:W-:-:S05]  /*2060*/  VIADD R4, R4, 0x1 ;  /* 0x0000000104047836 */ /* 0x000fca0000000000 */
[----:B------:R-:W-:Y:S01]  /*2070*/  ISETP.NE.AND P0, PT, R4, RZ, PT ;  /* 0x000000ff0400720c */ /* 0x000fe20003f05270 */
[----:B--2---:R0:W-:Y:S04]  /*2080*/  STL.U8 [R12], R11 ;  /* 0x0000000b0c007387 */ /* 0x0041e80000100000 */
[----:B---3--:R1:W-:Y:S01]  /*2090*/  STL.U8 [R16], R5 ;  /* 0x0000000510007387 */ /* 0x0083e20000100000 */
[----:B0-----:R-:W-:Y:S02]  /*20a0*/  VIADD R12, R12, 0x1 ;  /* 0x000000010c0c7836 */ /* 0x001fe40000000000 */
[----:B-1----:R-:W-:-:S05]  /*20b0*/  VIADD R16, R16, 0xffffffff ;  /* 0xffffffff10107836 */ /* 0x002fca0000000000 */
[----:B------:R-:W-:Y:S05]  /*20c0*/  @P0 BRA `(.L_x_36) ;  /* 0xfffffffc00dc0947 */ /* 0x000fea000383ffff */
.L_x_26:
[----:B------:R-:W-:Y:S05]  /*20d0*/  BSYNC.RECONVERGENT B0 ;  /* 0x0000000000007941 */ /* 0x000fea0003800200 */
.L_x_25:
[----:B------:R-:W-:Y:S01]  /*20e0*/  I2FP.F32.S32 R9, R9 ;  /* 0x0000000900097245 */ /* 0x000fe20000201400 */
[----:B------:R-:W-:Y:S04]  /*20f0*/  BSSY.RECONVERGENT B1, `(.L_x_37) ;  /* 0x0000087000017945 */ /* 0x000fe80003800200 */
[----:B------:R-:W-:Y:S01]  /*2100*/  BSSY.RELIABLE B0, `(.L_x_38) ;  /* 0x0000074000007945 */ /* 0x000fe20003800100 */
[----:B------:R-:W-:Y:S02]  /*2110*/  VIADD R24, R24, 0x1 ;  /* 0x0000000118187836 */ /* 0x000fe40000000000 */
[----:B------:R-:W-:-:S04]  /*2120*/  FADD R9, R8, -R9 ;  /* 0x8000000908097221 */ /* 0x000fc80000000000 */
[----:B------:R-:W-:-:S06]  /*2130*/  FMUL R9, R9, 100 ;  /* 0x42c8000009097820 */ /* 0x000fcc0000400000 */
[----:B------:R-:W1:Y:S02]  /*2140*/  F2I.TRUNC.NTZ R9, R9 ;  /* 0x0000000900097305 */ /* 0x000e64000020f100 */
[----:B-1----:R-:W-:-:S05]  /*2150*/  IMAD.HI R4, R9, 0x66666667, RZ ;  /* 0x6666666709047827 */ /* 0x002fca00078e02ff */
[----:B------:R-:W-:-:S04]  /*2160*/  SHF.R.U32.HI R5, RZ, 0x1f, R4 ;  /* 0x0000001fff057819 */ /* 0x000fc80000011604 */
[----:B------:R-:W-:Y:S01]  /*2170*/  LEA.HI.SX32 R4, R4, R5, 0x1e ;  /* 0x0000000504047211 */ /* 0x000fe200078ff2ff */
[----:B------:R-:W-:-:S04]  /*2180*/  IMAD.MOV.U32 R5, RZ, RZ, 0x2e ;  /* 0x0000002eff057424 */ /* 0x000fc800078e00ff */
[C---:B------:R-:W-:Y:S01]  /*2190*/  IMAD R8, R4.reuse, -0xa, R9 ;  /* 0xfffffff604087824 */ /* 0x040fe200078e0209 */
[----:B------:R1:W-:Y:S01]  /*21a0*/  STL.U8 [R10+0x41], R5 ;  /* 0x000041050a007387 */ /* 0x0003e20000100000 */
[----:B0-----:R-:W-:Y:S02]  /*21b0*/  VIADD R11, R4, 0x30 ;  /* 0x00000030040b7836 */ /* 0x001fe40000000000 */
[----:B------:R-:W-:Y:S01]  /*21c0*/  VIADD R13, R8, 0x30 ;  /* 0x00000030080d7836 */ /* 0x000fe20000000000 */
[----:B------:R-:W-:Y:S01]  /*21d0*/  LOP3.LUT R8, R7, 0x7ffffffc, RZ, 0xc0, !PT ;  /* 0x7ffffffc07087812 */ /* 0x000fe200078ec0ff */
[----:B------:R-:W-:Y:S01]  /*21e0*/  IMAD.MOV.U32 R4, RZ, RZ, R6 ;  /* 0x000000ffff047224 */ /* 0x000fe200078e0006 */
[----:B------:R1:W-:Y:S02]  /*21f0*/  STL.U8 [R10+0x42], R11 ;  /* 0x0000420b0a007387 */ /* 0x0003e40000100000 */
[----:B------:R-:W-:Y:S02]  /*2200*/  IADD3 R8, PT, PT, -R8, RZ, RZ ;  /* 0x000000ff08087210 */ /* 0x000fe40007ffe1ff */
[----:B------:R1:W-:Y:S02]  /*2210*/  STL.U8 [R10+0x43], R13 ;  /* 0x0000430d0a007387 */ /* 0x0003e40000100000 */
[----:B------:R-:W-:-:S13]  /*2220*/  ISETP.GE.AND P0, PT, R8, 0x4, PT ;  /* 0x000000040800780c */ /* 0x000fda0003f06270 */
[----:B-1----:R-:W-:Y:S05]  /*2230*/  @P0 BRA `(.L_x_39) ;  /* 0x0000000400800947 */ /* 0x002fea0003800000 */
[----:B------:R-:W-:Y:S01]  /*2240*/  IADD3 R9, PT, PT, -R8, 0x4, RZ ;  /* 0x0000000408097810 */ /* 0x000fe20007ffe1ff */
[----:B------:R-:W-:Y:S01]  /*2250*/  BSSY.RECONVERGENT B2, `(.L_x_40) ;  /* 0x000003a000027945 */ /* 0x000fe20003800200 */
[----:B------:R-:W-:Y:S02]  /*2260*/  PLOP3.LUT P0, PT, PT, PT, PT, 0x80, 0x8 ;  /* 0x000000000008781c */ /* 0x000fe40003f0f070 */
[----:B------:R-:W-:-:S13]  /*2270*/  ISETP.GT.AND P1, PT, R9, 0xc, PT ;  /* 0x0000000c0900780c */ /* 0x000fda0003f24270 */
[----:B------:R-:W-:Y:S05]  /*2280*/  @!P1 BRA `(.L_x_41) ;  /* 0x0000000000d89947 */ /* 0x000fea0003800000 */
[----:B------:R-:W-:-:S13]  /*2290*/  PLOP3.LUT P0, PT, PT, PT, PT, 0x8, 0x80 ;  /* 0x000000000080781c */ /* 0x000fda0003f0e170 */
.L_x_42:
[----:B--2---:R-:W2:Y:S04]  /*22a0*/  LDL R12, [R4] ;  /* 0x00000000040c7983 */ /* 0x004ea80000100800 */
[----:B------:R-:W3:Y:S04]  /*22b0*/  LDL R18, [R4+0x4] ;  /* 0x0000040004127983 */ /* 0x000ee80000100800 */
[----:B------:R-:W4:Y:S04]  /*22c0*/  LDL R16, [R4+0x8] ;  /* 0x0000080004107983 */ /* 0x000f280000100800 */
[----:B------:R0:W5:Y:S01]  /*22d0*/  LDL R9, [R4+0xc] ;  /* 0x00000c0004097983 */ /* 0x0001620000100800 */
[----:B------:R-:W-:-:S02]  /*22e0*/  VIADD R11, R24, 0x1 ;  /* 0x00000001180b7836 */ /* 0x000fc40000000000 */
[C---:B------:R-:W-:Y:S02]  /*22f0*/  VIADD R13, R24.reuse, 0x5 ;  /* 0x00000005180d7836 */ /* 0x040fe40000000000 */
[----:B------:R-:W-:Y:S01]  /*2300*/  VIADD R22, R24, 0x9 ;  /* 0x0000000918167836 */ /* 0x000fe20000000000 */
[----:B------:R-:W-:Y:S01]  /*2310*/  IADD3 R10, P1, PT, R14, R11, RZ ;  /* 0x0000000b0e0a7210 */ /* 0x000fe20007f3e0ff */
[----:B------:R-:W-:Y:S02]  /*2320*/  VIADD R8, R8, 0x10 ;  /* 0x0000001008087836 */ /* 0x000fe40000000000 */
[----:B0-----:R-:W-:Y:S02]  /*2330*/  VIADD R4, R4, 0x10 ;  /* 0x0000001004047836 */ /* 0x001fe40000000000 */
[----:B------:R-:W-:Y:S01]  /*2340*/  IMAD.X R11, RZ, RZ, R15, P1 ;  /* 0x000000ffff0b7224 */ /* 0x000fe200008e060f */
[C---:B--2---:R-:W-:Y:S02]  /*2350*/  PRMT R17, R12.reuse, 0x7770, RZ ;  /* 0x000077700c117816 */ /* 0x044fe400000000ff */
[----:B------:R-:W-:-:S02]  /*2360*/  PRMT R19, R12, 0x7771, RZ ;  /* 0x000077710c137816 */ /* 0x000fc400000000ff */
[C---:B------:R-:W-:Y:S01]  /*2370*/  PRMT R21, R12.reuse, 0x7772, RZ ;  /* 0x000077720c157816 */ /* 0x040fe200000000ff */
[----:B------:R4:W-:Y:S01]  /*2380*/  STG.E.U8 desc[UR4][R10.64], R17 ;  /* 0x000000110a007986 */ /* 0x0009e2000c101104 */
[----:B------:R-:W-:Y:S02]  /*2390*/  PRMT R23, R12, 0x7773, RZ ;  /* 0x000077730c177816 */ /* 0x000fe400000000ff */
[----:B------:R-:W-:Y:S01]  /*23a0*/  IADD3 R12, P1, PT, R14, R13, RZ ;  /* 0x0000000d0e0c7210 */ /* 0x000fe20007f3e0ff */
[----:B------:R0:W-:Y:S01]  /*23b0*/  STG.E.U8 desc[UR4][R10.64+0x1], R19 ;  /* 0x000001130a007986 */ /* 0x0001e2000c101104 */
[C---:B---3--:R-:W-:Y:S02]  /*23c0*/  PRMT R25, R18.reuse, 0x7770, RZ ;  /* 0x0000777012197816 */ /* 0x048fe400000000ff */
[C---:B------:R-:W-:Y:S01]  /*23d0*/  PRMT R27, R18.reuse, 0x7771, RZ ;  /* 0x00007771121b7816 */ /* 0x040fe200000000ff */
[----:B------:R-:W-:Y:S01]  /*23e0*/  IMAD.X R13, RZ, RZ, R15, P1 ;  /* 0x000000ffff0d7224 */ /* 0x000fe200008e060f */
[C---:B------:R-:W-:Y:S01]  /*23f0*/  PRMT R29, R18.reuse, 0x7772, RZ ;  /* 0x00007772121d7816 */ /* 0x040fe200000000ff */
[----:B------:R1:W-:Y:S01]  /*2400*/  STG.E.U8 desc[UR4][R10.64+0x2], R21 ;  /* 0x000002150a007986 */ /* 0x0003e2000c101104 */
[----:B------:R-:W-:-:S02]  /*2410*/  PRMT R20, R18, 0x7773, RZ ;  /* 0x0000777312147816 */ /* 0x000fc400000000ff */
[----:B------:R-:W-:Y:S01]  /*2420*/  IADD3 R18, P1, PT, R14, R22, RZ ;  /* 0x000000160e127210 */ /* 0x000fe20007f3e0ff */
[----:B------:R2:W-:Y:S01]  /*2430*/  STG.E.U8 desc[UR4][R10.64+0x3], R23 ;  /* 0x000003170a007986 */ /* 0x0005e2000c101104 */
[----:B----4-:R-:W-:-:S03]  /*2440*/  PRMT R17, R16, 0x7770, RZ ;  /* 0x0000777010117816 */ /* 0x010fc600000000ff */
[----:B0-----:R-:W-:Y:S01]  /*2450*/  IMAD.X R19, RZ, RZ, R15, P1 ;  /* 0x000000ffff137224 */ /* 0x001fe200008e060f */
[----:B------:R5:W-:Y:S01]  /*2460*/  STG.E.U8 desc[UR4][R12.64], R25 ;  /* 0x000000190c007986 */ /* 0x000be2000c101104 */
[----:B-1----:R-:W-:-:S03]  /*2470*/  PRMT R21, R16, 0x7771, RZ ;  /* 0x0000777110157816 */ /* 0x002fc600000000ff */
[----:B------:R0:W-:Y:S01]  /*2480*/  STG.E.U8 desc[UR4][R12.64+0x1], R27 ;  /* 0x0000011b0c007986 */ /* 0x0001e2000c101104 */
[----:B--2---:R-:W-:-:S03]  /*2490*/  VIADD R11, R24, 0xd ;  /* 0x0000000d180b7836 */ /* 0x004fc60000000000 */
[----:B------:R-:W-:Y:S01]  /*24a0*/  STG.E.U8 desc[UR4][R12.64+0x2], R29 ;  /* 0x0000021d0c007986 */ /* 0x000fe2000c101104 */
[----:B------:R-:W-:Y:S01]  /*24b0*/  PRMT R23, R16, 0x7772, RZ ;  /* 0x0000777210177816 */ /* 0x000fe200000000ff */
[----:B------:R-:W-:Y:S01]  /*24c0*/  VIADD R24, R24, 0x10 ;  /* 0x0000001018187836 */ /* 0x000fe20000000000 */
[----:B------:R-:W-:Y:S01]  /*24d0*/  PRMT R16, R16, 0x7773, RZ ;  /* 0x0000777310107816 */ /* 0x000fe200000000ff */
[----:B------:R1:W-:Y:S01]  /*24e0*/  STG.E.U8 desc[UR4][R12.64+0x3], R20 ;  /* 0x000003140c007986 */ /* 0x0003e2000c101104 */
[----:B------:R-:W-:Y:S02]  /*24f0*/  IADD3 R10, P1, PT, R14, R11, RZ ;  /* 0x0000000b0e0a7210 */ /* 0x000fe40007f3e0ff */
[C---:B-----5:R-:W-:Y:S01]  /*2500*/  PRMT R25, R9.reuse, 0x7771, RZ ;  /* 0x0000777109197816 */ /* 0x060fe200000000ff */
[----:B------:R2:W-:Y:S01]  /*2510*/  STG.E.U8 desc[UR4][R18.64], R17 ;  /* 0x0000001112007986 */ /* 0x0005e2000c101104 */
[----:B0-----:R-:W-:Y:S02]  /*2520*/  PRMT R27, R9, 0x7772, RZ ;  /* 0x00007772091b7816 */ /* 0x001fe400000000ff */
[----:B------:R-:W-:Y:S01]  /*2530*/  IADD3.X R11, PT, PT, RZ, R15, RZ, P1, !PT ;  /* 0x0000000fff0b7210 */ /* 0x000fe20000ffe4ff */
[----:B------:R2:W-:Y:S01]  /*2540*/  STG.E.U8 desc[UR4][R18.64+0x1], R21 ;  /* 0x0000011512007986 */ /* 0x0005e2000c101104 */
[----:B------:R-:W-:-:S02]  /*2550*/  ISETP.GE.AND P1, PT, R8, -0x8, PT ;  /* 0xfffffff80800780c */ /* 0x000fc40003f26270 */
[C---:B-1----:R-:W-:Y:S01]  /*2560*/  PRMT R13, R9.reuse, 0x7770, RZ ;  /* 0x00007770090d7816 */ /* 0x042fe200000000ff */
[----:B------:R2:W-:Y:S01]  /*2570*/  STG.E.U8 desc[UR4][R18.64+0x2], R23 ;  /* 0x0000021712007986 */ /* 0x0005e2000c101104 */
[----:B------:R-:W-:-:S03]  /*2580*/  PRMT R9, R9, 0x7773, RZ ;  /* 0x0000777309097816 */ /* 0x000fc600000000ff */
[----:B------:R2:W-:Y:S04]  /*2590*/  STG.E.U8 desc[UR4][R18.64+0x3], R16 ;  /* 0x0000031012007986 */ /* 0x0005e8000c101104 */
[----:B------:R2:W-:Y:S04]  /*25a0*/  STG.E.U8 desc[UR4][R10.64], R13 ;  /* 0x0000000d0a007986 */ /* 0x0005e8000c101104 */
[----:B------:R2:W-:Y:S04]  /*25b0*/  STG.E.U8 desc[UR4][R10.64+0x1], R25 ;  /* 0x000001190a007986 */ /* 0x0005e8000c101104 */
[----:B------:R2:W-:Y:S04]  /*25c0*/  STG.E.U8 desc[UR4][R10.64+0x2], R27 ;  /* 0x0000021b0a007986 */ /* 0x0005e8000c101104 */
[----:B------:R2:W-:Y:S01]  /*25d0*/  STG.E.U8 desc[UR4][R10.64+0x3], R9 ;  /* 0x000003090a007986 */ /* 0x0005e2000c101104 */
[----:B------:R-:W-:Y:S05]  /*25e0*/  @!P1 BRA `(.L_x_42) ;  /* 0xfffffffc002c9947 */ /* 0x000fea000383ffff */
.L_x_41:
[----:B------:R-:W-:Y:S05]  /*25f0*/  BSYNC.RECONVERGENT B2 ;  /* 0x0000000000027941 */ /* 0x000fea0003800200 */
.L_x_40:
[----:B--2---:R-:W-:Y:S01]  /*2600*/  IADD3 R9, PT, PT, -R8, 0x4, RZ ;  /* 0x0000000408097810 */ /* 0x004fe20007ffe1ff */
[----:B------:R-:W-:Y:S03]  /*2610*/  BSSY.RECONVERGENT B2, `(.L_x_43) ;  /* 0x000001f000027945 */ /* 0x000fe60003800200 */
[----:B------:R-:W-:-:S13]  /*2620*/  ISETP.GT.AND P1, PT, R9, 0x4, PT ;  /* 0x000000040900780c */ /* 0x000fda0003f24270 */
[----:B------:R-:W-:Y:S05]  /*2630*/  @!P1 BRA `(.L_x_44) ;  /* 0x0000000000709947 */ /* 0x000fea0003800000 */
[----:B------:R-:W2:Y:S04]  /*2640*/  LDL R9, [R4] ;  /* 0x0000000004097983 */ /* 0x000ea80000100800 */
[----:B------:R0:W3:Y:S01]  /*2650*/  LDL R16, [R4+0x4] ;  /* 0x0000040004107983 */ /* 0x0000e20000100800 */
[C---:B------:R-:W-:Y:S02]  /*2660*/  VIADD R11, R24.reuse, 0x1 ;  /* 0x00000001180b7836 */ /* 0x040fe40000000000 */
[----:B------:R-:W-:Y:S02]  /*2670*/  VIADD R13, R24, 0x5 ;  /* 0x00000005180d7836 */ /* 0x000fe40000000000 */
[----:B------:R-:W-:Y:S01]  /*2680*/  VIADD R8, R8, 0x8 ;  /* 0x0000000808087836 */ /* 0x000fe20000000000 */
[----:B------:R-:W-:Y:S01]  /*2690*/  IADD3 R10, P0, PT, R14, R11, RZ ;  /* 0x0000000b0e0a7210 */ /* 0x000fe20007f1e0ff */
[----:B------:R-:W-:Y:S01]  /*26a0*/  VIADD R24, R24, 0x8 ;  /* 0x0000000818187836 */ /* 0x000fe20000000000 */
[----:B0-----:R-:W-:-:S03]  /*26b0*/  IADD3 R4, PT, PT, R4, 0x8, RZ ;  /* 0x0000000804047810 */ /* 0x001fc60007ffe0ff */
[----:B------:R-:W-:Y:S01]  /*26c0*/  IMAD.X R11, RZ, RZ, R15, P0 ;  /* 0x000000ffff0b7224 */ /* 0x000fe200000e060f */
[----:B------:R-:W-:-:S05]  /*26d0*/  IADD3 R12, P0, PT, R14, R13, RZ ;  /* 0x0000000d0e0c7210 */ /* 0x000fca0007f1e0ff */
[----:B------:R-:W-:Y:S01]  /*26e0*/  IMAD.X R13, RZ, RZ, R15, P0 ;  /* 0x000000ffff0d7224 */ /* 0x000fe200000e060f */
[----:B------:R-:W-:Y:S02]  /*26f0*/  PLOP3.LUT P0, PT, PT, PT, PT, 0x8, 0x80 ;  /* 0x000000000080781c */ /* 0x000fe40003f0e170 */
[C---:B--2---:R-:W-:Y:S02]  /*2700*/  PRMT R17, R9.reuse, 0x7770, RZ ;  /* 0x0000777009117816 */ /* 0x044fe400000000ff */
[C---:B------:R-:W-:Y:S02]  /*2710*/  PRMT R19, R9.reuse, 0x7771, RZ ;  /* 0x0000777109137816 */ /* 0x040fe400000000ff */
[C---:B------:R-:W-:Y:S01]  /*2720*/  PRMT R21, R9.reuse, 0x7772, RZ ;  /* 0x0000777209157816 */ /* 0x040fe200000000ff */
[----:B------:R0:W-:Y:S01]  /*2730*/  STG.E.U8 desc[UR4][R10.64], R17 ;  /* 0x000000110a007986 */ /* 0x0001e2000c101104 */
[----:B------:R-:W-:Y:S02]  /*2740*/  PRMT R9, R9, 0x7773, RZ ;  /* 0x0000777309097816 */ /* 0x000fe400000000ff */
[C---:B---3--:R-:W-:Y:S01]  /*2750*/  PRMT R23, R16.reuse, 0x7770, RZ ;  /* 0x0000777010177816 */ /* 0x048fe200000000ff */
[----:B------:R0:W-:Y:S01]  /*2760*/  STG.E.U8 desc[UR4][R10.64+0x1], R19 ;  /* 0x000001130a007986 */ /* 0x0001e2000c101104 */
[----:B------:R-:W-:-:S02]  /*2770*/  PRMT R25, R16, 0x7771, RZ ;  /* 0x0000777110197816 */ /* 0x000fc400000000ff */
[C---:B------:R-:W-:Y:S01]  /*2780*/  PRMT R27, R16.reuse, 0x7772, RZ ;  /* 0x00007772101b7816 */ /* 0x040fe200000000ff */
[----:B------:R0:W-:Y:S01]  /*2790*/  STG.E.U8 desc[UR4][R10.64+0x2], R21 ;  /* 0x000002150a007986 */ /* 0x0001e2000c101104 */
[----:B------:R-:W-:-:S03]  /*27a0*/  PRMT R29, R16, 0x7773, RZ ;  /* 0x00007773101d7816 */ /* 0x000fc600000000ff */
[----:B------:R0:W-:Y:S04]  /*27b0*/  STG.E.U8 desc[UR4][R10.64+0x3], R9 ;  /* 0x000003090a007986 */ /* 0x0001e8000c101104 */
[----:B------:R0:W-:Y:S04]  /*27c0*/  STG.E.U8 desc[UR4][R12.64], R23 ;  /* 0x000000170c007986 */ /* 0x0001e8000c101104 */
[----:B------:R0:W-:Y:S04]  /*27d0*/  STG.E.U8 desc[UR4][R12.64+0x1], R25 ;  /* 0x000001190c007986 */ /* 0x0001e8000c101104 */
[----:B------:R0:W-:Y:S04]  /*27e0*/  STG.E.U8 desc[UR4][R12.64+0x2], R27 ;  /* 0x0000021b0c007986 */ /* 0x0001e8000c101104 */
[----:B------:R0:W-:Y:S02]  /*27f0*/  STG.E.U8 desc[UR4][R12.64+0x3], R29 ;  /* 0x0000031d0c007986 */ /* 0x0001e4000c101104 */
.L_x_44:
[----:B------:R-:W-:Y:S05]  /*2800*/  BSYNC.RECONVERGENT B2 ;  /* 0x0000000000027941 */ /* 0x000fea0003800200 */
.L_x_43:
[----:B------:R-:W-:-:S13]  /*2810*/  ISETP.NE.OR P0, PT, R8, 0x4, P0 ;  /* 0x000000040800780c */ /* 0x000fda0000705670 */
[----:B------:R-:W-:Y:S05]  /*2820*/  @!P0 BREAK.RELIABLE B0 ;  /* 0x0000000000008942 */ /* 0x000fea0003800100 */
[----:B------:R-:W-:Y:S05]  /*2830*/  @!P0 BRA `(.L_x_45) ;  /* 0x0000000000488947 */ /* 0x000fea0003800000 */
.L_x_39:
[----:B------:R-:W-:Y:S05]  /*2840*/  BSYNC.RELIABLE B0 ;  /* 0x0000000000007941 */ /* 0x000fea0003800100 */
.L_x_38:
[----:B01----:R0:W2:Y:S01]  /*2850*/  LDL R9, [R4] ;  /* 0x0000000004097983 */ /* 0x0030a20000100800 */
[----:B------:R-:W-:Y:S02]  /*2860*/  VIADD R11, R24, 0x1 ;  /* 0x00000001180b7836 */ /* 0x000fe40000000000 */
[----:B------:R-:W-:Y:S02]  /*2870*/  VIADD R8, R8, 0x4 ;  /* 0x0000000408087836 */ /* 0x000fe40000000000 */
[----:B------:R-:W-:Y:S01]  /*2880*/  VIADD R24, R24, 0x4 ;  /* 0x0000000418187836 */ /* 0x000fe20000000000 */
[----:B------:R-:W-:Y:S01]  /*2890*/  IADD3 R10, P0, PT, R14, R11, RZ ;  /* 0x0000000b0e0a7210 */ /* 0x000fe20007f1e0ff */
[----:B0-----:R-:W-:-:S04]  /*28a0*/  VIADD R4, R4, 0x4 ;  /* 0x0000000404047836 */ /* 0x001fc80000000000 */
[----:B------:R-:W-:Y:S01]  /*28b0*/  IMAD.X R11, RZ, RZ, R15, P0 ;  /* 0x000000ffff0b7224 */ /* 0x000fe200000e060f */
[----:B------:R-:W-:Y:S02]  /*28c0*/  ISETP.NE.AND P0, PT, R8, 0x4, PT ;  /* 0x000000040800780c */ /* 0x000fe40003f05270 */
[C---:B--2---:R-:W-:Y:S02]  /*28d0*/  PRMT R13, R9.reuse, 0x7770, RZ ;  /* 0x00007770090d7816 */ /* 0x044fe400000000ff */
[C---:B------:R-:W-:Y:S02]  /*28e0*/  PRMT R17, R9.reuse, 0x7771, RZ ;  /* 0x0000777109117816 */ /* 0x040fe400000000ff */
[C---:B------:R-:W-:Y:S01]  /*28f0*/  PRMT R19, R9.reuse, 0x7772, RZ ;  /* 0x0000777209137816 */ /* 0x040fe200000000ff */
[----:B------:R1:W-:Y:S01]  /*2900*/  STG.E.U8 desc[UR4][R10.64], R13 ;  /* 0x0000000d0a007986 */ /* 0x0003e2000c101104 */
[----:B------:R-:W-:-:S03]  /*2910*/  PRMT R9, R9, 0x7773, RZ ;  /* 0x0000777309097816 */ /* 0x000fc600000000ff */
[----:B------:R1:W-:Y:S04]  /*2920*/  STG.E.U8 desc[UR4][R10.64+0x1], R17 ;  /* 0x000001110a007986 */ /* 0x0003e8000c101104 */
[----:B------:R1:W-:Y:S04]  /*2930*/  STG.E.U8 desc[UR4][R10.64+0x2], R19 ;  /* 0x000002130a007986 */ /* 0x0003e8000c101104 */
[----:B------:R1:W-:Y:S01]  /*2940*/  STG.E.U8 desc[UR4][R10.64+0x3], R9 ;  /* 0x000003090a007986 */ /* 0x0003e2000c101104 */
[----:B------:R-:W-:Y:S05]  /*2950*/  @P0 BRA `(.L_x_38) ;  /* 0xfffffffc00bc0947 */ /* 0x000fea000383ffff */
.L_x_45:
[----:B------:R-:W-:Y:S05]  /*2960*/  BSYNC.RECONVERGENT B1 ;  /* 0x0000000000017941 */ /* 0x000fea0003800200 */
.L_x_37:
[----:B------:R-:W-:Y:S01]  /*2970*/  LOP3.LUT P0, R7, R7, 0x3, RZ, 0xc0, !PT ;  /* 0x0000000307077812 */ /* 0x000fe2000780c0ff */
[----:B------:R-:W-:Y:S01]  /*2980*/  BSSY.RECONVERGENT B1, `(.L_x_46) ;  /* 0x0000014000017945 */ /* 0x000fe20003800200 */
[----:B01----:R-:W-:-:S11]  /*2990*/  VIADD R11, R24, 0x1 ;  /* 0x00000001180b7836 */ /* 0x003fd60000000000 */
[----:B------:R-:W-:Y:S05]  /*29a0*/  @!P0 BRA `(.L_x_47) ;  /* 0x0000000000448947 */ /* 0x000fea0003800000 */
[----:B------:R-:W-:Y:S01]  /*29b0*/  IADD3 R10, P0, PT, R14, R11, RZ ;  /* 0x0000000b0e0a7210 */ /* 0x000fe20007f1e0ff */
[----:B------:R-:W-:Y:S01]  /*29c0*/  BSSY.RECONVERGENT B2, `(.L_x_47) ;  /* 0x000000f000027945 */ /* 0x000fe20003800200 */
[----:B------:R-:W-:-:S03]  /*29d0*/  IMAD.MOV R7, RZ, RZ, -R7 ;  /* 0x000000ffff077224 */ /* 0x000fc600078e0a07 */
[----:B------:R-:W-:-:S08]  /*29e0*/  IMAD.X R17, RZ, RZ, R15, P0 ;  /* 0x000000ffff117224 */ /* 0x000fd000000e060f */
.L_x_48:
[----:B0-----:R0:W2:Y:S01]  /*29f0*/  LDL.U8 R13, [R4] ;  /* 0x00000000040d7983 */ /* 0x0010a20000100000 */
[----:B------:R-:W-:Y:S01]  /*2a00*/  IMAD.MOV.U32 R8, RZ, RZ, R10 ;  /* 0x000000ffff087224 */ /* 0x000fe200078e000a */
[----:B------:R-:W-:Y:S01]  /*2a10*/  MOV R9, R17 ;  /* 0x0000001100097202 */ /* 0x000fe20000000f00 */
[----:B------:R-:W-:Y:S01]  /*2a20*/  VIADD R7, R7, 0x1 ;  /* 0x0000000107077836 */ /* 0x000fe20000000000 */
[----:B------:R-:W-:Y:S01]  /*2a30*/  IADD3 R10, P1, PT, R10, 0x1, RZ ;  /* 0x000000010a0a7810 */ /* 0x000fe20007f3e0ff */
[----:B------:R-:W-:Y:S02]  /*2a40*/  IMAD.MOV.U32 R24, RZ, RZ, R11 ;  /* 0x000000ffff187224 */ /* 0x000fe400078e000b */
[----:B------:R-:W-:Y:S01]  /*2a50*/  VIADD R11, R11, 0x1 ;  /* 0x000000010b0b7836 */ /* 0x000fe20000000000 */
[----:B------:R-:W-:Y:S01]  /*2a60*/  ISETP.NE.AND P0, PT, R7, RZ, PT ;  /* 0x000000ff0700720c */ /* 0x000fe20003f05270 */
[----:B0-----:R-:W-:Y:S02]  /*2a70*/  VIADD R4, R4, 0x1 ;  /* 0x0000000104047836 */ /* 0x001fe40000000000 */
[----:B------:R-:W-:Y:S01]  /*2a80*/  IMAD.X R17, RZ, RZ, R17, P1 ;  /* 0x000000ffff117224 */ /* 0x000fe200008e0611 */
[----:B--2---:R0:W-:Y:S09]  /*2a90*/  STG.E.U8 desc[UR4][R8.64], R13 ;  /* 0x0000000d08007986 */ /* 0x0041f2000c101104 */
[----:B------:R-:W-:Y:S05]  /*2aa0*/  @P0 BRA `(.L_x_48) ;  /* 0xfffffffc00d00947 */ /* 0x000fea000383ffff */
[----:B------:R-:W-:Y:S05]  /*2ab0*/  BSYNC.RECONVERGENT B2 ;  /* 0x0000000000027941 */ /* 0x000fea0003800200 */
.L_x_47:
[----:B------:R-:W-:Y:S05]  /*2ac0*/  BSYNC.RECONVERGENT B1 ;  /* 0x0000000000017941 */ /* 0x000fea0003800200 */
.L_x_46:
[----:B0-----:R-:W0:Y:S01]  /*2ad0*/  I2F.F64 R8, R0 ;  /* 0x0000000000087312 */ /* 0x001e220000201c00 */
[----:B------:R-:W-:Y:S01]  /*2ae0*/  IADD3 R10, P0, PT, R14, R11, RZ ;  /* 0x0000000b0e0a7210 */ /* 0x000fe20007f1e0ff */
[----:B------:R-:W-:Y:S01]  /*2af0*/  IMAD.MOV.U32 R7, RZ, RZ, 0x3b ;  /* 0x0000003bff077424 */ /* 0x000fe200078e00ff */
[----:B------:R1:W-:Y:S01]  /*2b00*/  STL.U8 [R1+0x40], RZ ;  /* 0x000040ff01007387 */ /* 0x0003e20000100000 */
[----:B------:R-:W-:Y:S01]  /*2b10*/  BSSY.RECONVERGENT B1, `(.L_x_49) ;  /* 0x0000017000017945 */ /* 0x000fe20003800200 */
[----:B------:R-:W-:Y:S02]  /*2b20*/  IMAD.MOV.U32 R4, RZ, RZ, RZ ;  /* 0x000000ffff047224 */ /* 0x000fe400078e00ff */
[----:B------:R-:W-:-:S05]  /*2b30*/  IMAD.X R11, RZ, RZ, R15, P0 ;  /* 0x000000ffff0b7224 */ /* 0x000fca00000e060f */
[----:B------:R1:W-:Y:S01]  /*2b40*/  STG.E.U8 desc[UR4][R10.64], R7 ;  /* 0x000000070a007986 */ /* 0x0003e2000c101104 */
[----:B0-----:R-:W-:Y:S01]  /*2b50*/  DMUL R8, R2, R8 ;  /* 0x0000000802087228 */ /* 0x001fe20000000000 */
[----:B------:R-:W-:-:S05]  /*2b60*/  IMAD.MOV.U32 R3, RZ, RZ, 0x1 ;  /* 0x00000001ff037424 */ /* 0x000fca00078e00ff */
[----:B------:R-:W0:Y:S02]  /*2b70*/  F2I.F64.TRUNC R2, R8 ;  /* 0x0000000800027311 */ /* 0x000e24000030d100 */
[----:B01----:R-:W-:-:S07]  /*2b80*/  MOV R0, R2 ;  /* 0x0000000200007202 */ /* 0x003fce0000000f00 */
.L_x_50:
[C---:B------:R-:W-:Y:S01]  /*2b90*/  IMAD.HI R7, R0.reuse, 0x66666667, RZ ;  /* 0x6666666700077827 */ /* 0x040fe200078e02ff */
[----:B------:R-:W-:-:S03]  /*2ba0*/  ISETP.GT.AND P0, PT, R0, 0x9, PT ;  /* 0x000000090000780c */ /* 0x000fc60003f04270 */
[----:B------:R-:W-:Y:S01]  /*2bb0*/  IMAD.HI.U32 R11, R0, -0x33333333, RZ ;  /* 0xcccccccd000b7827 */ /* 0x000fe200078e00ff */
[----:B0-----:R-:W-:-:S04]  /*2bc0*/  SHF.R.U32.HI R10, RZ, 0x1f, R7 ;  /* 0x0000001fff0a7819 */ /* 0x001fc80000011607 */
[----:B------:R-:W-:Y:S01]  /*2bd0*/  LEA.HI R7, R7, R10, RZ, 0x1e ;  /* 0x0000000a07077211 */ /* 0x000fe200078ff0ff */
[----:B------:R-:W-:-:S04]  /*2be0*/  IMAD.IADD R10, R1, 0x1, R4 ;  /* 0x00000001010a7824 */ /* 0x000fc800078e0204 */
[----:B------:R-:W-:Y:S01]  /*2bf0*/  IMAD R7, R7, -0xa, R0 ;  /* 0xfffffff607077824 */ /* 0x000fe200078e0200 */
[----:B------:R-:W-:Y:S01]  /*2c00*/  SHF.R.U32.HI R0, RZ, 0x3, R11 ;  /* 0x00000003ff007819 */ /* 0x000fe2000001160b */
[----:B------:R-:W-:Y:S02]  /*2c10*/  IMAD.MOV.U32 R11, RZ, RZ, R3 ;  /* 0x000000ffff0b7224 */ /* 0x000fe400078e0003 */
[----:B------:R-:W-:Y:S02]  /*2c20*/  VIADD R13, R7, 0x30 ;  /* 0x00000030070d7836 */ /* 0x000fe40000000000 */
[----:B------:R-:W-:Y:S02]  /*2c30*/  IMAD.MOV.U32 R7, RZ, RZ, R4 ;  /* 0x000000ffff077224 */ /* 0x000fe400078e0004 */
[----:B------:R-:W-:Y:S01]  /*2c40*/  VIADD R4, R4, 0x1 ;  /* 0x0000000104047836 */ /* 0x000fe20000000000 */
[----:B------:R0:W-:Y:S01]  /*2c50*/  STL.U8 [R10+0x40], R13 ;  /* 0x0000400d0a007387 */ /* 0x0001e20000100000 */
[----:B------:R-:W-:Y:S01]  /*2c60*/  VIADD R3, R3, 0x1 ;  /* 0x0000000103037836 */ /* 0x000fe20000000000 */
[----:B------:R-:W-:Y:S06]  /*2c70*/  @P0 BRA `(.L_x_50) ;  /* 0xfffffffc00c40947 */ /* 0x000fec000383ffff */
[----:B------:R-:W-:Y:S05]  /*2c80*/  BSYNC.RECONVERGENT B1 ;  /* 0x0000000000017941 */ /* 0x000fea0003800200 */
.L_x_49:
[----:B------:R-:W1:Y:S01]  /*2c90*/  I2F.F64 R2, R2 ;  /* 0x0000000200027312 */ /* 0x000e620000201c00 */
[----:B------:R-:W-:Y:S01]  /*2ca0*/  ISETP.NE.AND P0, PT, R7, RZ, PT ;  /* 0x000000ff0700720c */ /* 0x000fe20003f05270 */
[----:B------:R-:W-:Y:S01]  /*2cb0*/  BSSY.RECONVERGENT B3, `(.L_x_51) ;  /* 0x00000b4000037945 */ /* 0x000fe20003800200 */
[----:B-1----:R-:W-:-:S06]  /*2cc0*/  DADD R8, R8, -R2 ;  /* 0x0000000008087229 */ /* 0x002fcc0000000802 */
[----:B------:R1:W2:Y:S05]  /*2cd0*/  F2F.F32.F64 R0, R8 ;  /* 0x0000000800007310 */ /* 0x0002aa0000301000 */
[----:B------:R-:W-:Y:S05]  /*2ce0*/  @!P0 BRA `(.L_x_52) ;  /* 0x0000000800c08947 */ /* 0x000fea0003800000 */
[----:B------:R-:W-:Y:S01]  /*2cf0*/  ISETP.GE.U32.AND P0, PT, R7, 0x7, PT ;  /* 0x000000070700780c */ /* 0x000fe20003f06070 */
[----:B------:R-:W-:Y:S01]  /*2d00*/  BSSY.RECONVERGENT B2, `(.L_x_53) ;  /* 0x000009d000027945 */ /* 0x000fe20003800200 */
[----:B------:R-:W-:Y:S01]  /*2d10*/  SHF.R.U32.HI R2, RZ, 0x1, R4 ;  /* 0x00000001ff027819 */ /* 0x000fe20000011604 */
[----:B------:R-:W-:-:S03]  /*2d20*/  IMAD.MOV.U32 R3, RZ, RZ, RZ ;  /* 0x000000ffff037224 */ /* 0x000fc600078e00ff */
[----:B------:R-:W-:-:S07]  /*2d30*/  VIMNMX.U32 R2, PT, PT, R2, 0x1, !PT ;  /* 0x0000000102027848 */ /* 0x000fce0007fe0000 */
[----:B------:R-:W-:Y:S05]  /*2d40*/  @!P0 BRA `(.L_x_54) ;  /* 0x0000000800608947 */ /* 0x000fea0003800000 */
[----:B------:R-:W-:Y:S01]  /*2d50*/  SHF.R.U32.HI R3, RZ, 0x1, R11 ;  /* 0x00000001ff037819 */ /* 0x000fe2000001160b */
[----:B------:R-:W-:Y:S01]  /*2d60*/  BSSY.RELIABLE B1, `(.L_x_55) ;  /* 0x0000081000017945 */ /* 0x000fe20003800100 */
[----:B------:R-:W-:Y:S01]  /*2d70*/  VIADD R4, R1, 0x41 ;  /* 0x0000004101047836 */ /* 0x000fe20000000000 */
[----:B-1----:R-:W-:Y:S02]  /*2d80*/  IADD3 R8, PT, PT, R6, -0x1, R7 ;  /* 0xffffffff06087810 */ /* 0x002fe40007ffe007 */
[----:B------:R-:W-:-:S04]  /*2d90*/  VIMNMX.U32 R3, PT, PT, R3, 0x1, !PT ;  /* 0x0000000103037848 */ /* 0x000fc80007fe0000 */
[----:B------:R-:W-:-:S05]  /*2da0*/  LOP3.LUT R3, R3, 0x7ffffffc, RZ, 0xc0, !PT ;  /* 0x7ffffffc03037812 */ /* 0x000fca00078ec0ff */
[----:B------:R-:W-:Y:S01]  /*2db0*/  IMAD.MOV R9, RZ, RZ, -R3 ;  /* 0x000000ffff097224 */ /* 0x000fe200078e0a03 */
[----:B------:R-:W-:-:S04]  /*2dc0*/  LOP3.LUT R3, R2, 0x7ffffffc, RZ, 0xc0, !PT ;  /* 0x7ffffffc02037812 */ /* 0x000fc800078ec0ff */
[----:B------:R-:W-:-:S13]  /*2dd0*/  ISETP.GE.AND P0, PT, R9, RZ, PT ;  /* 0x000000ff0900720c */ /* 0x000fda0003f06270 */
[----:B------:R-:W-:Y:S05]  /*2de0*/  @P0 BRA `(.L_x_56) ;  /* 0x0000000400e00947 */ /* 0x000fea0003800000 */
[----:B------:R-:W-:Y:S01]  /*2df0*/  IADD3 R12, PT, PT, -R9, RZ, RZ ;  /* 0x000000ff090c7210 */ /* 0x000fe20007ffe1ff */
[----:B------:R-:W-:Y:S01]  /*2e00*/  BSSY.RECONVERGENT B4, `(.L_x_57) ;  /* 0x000004a000047945 */ /* 0x000fe20003800200 */
[----:B------:R-:W-:Y:S02]  /*2e10*/  PLOP3.LUT P0, PT, PT, PT, PT, 0x80, 0x8 ;  /* 0x000000000008781c */ /* 0x000fe40003f0f070 */
[----:B------:R-:W-:-:S13]  /*2e20*/  ISETP.GT.AND P1, PT, R12, 0xc, PT ;  /* 0x0000000c0c00780c */ /* 0x000fda0003f24270 */
[----:B------:R-:W-:Y:S05]  /*2e30*/  @!P1 BRA `(.L_x_58) ;  /* 0x0000000400189947 */ /* 0x000fea0003800000 */
[----:B------:R-:W-:-:S13]  /*2e40*/  PLOP3.LUT P0, PT, PT, PT, PT, 0x8, 0x80 ;  /* 0x000000000080781c */ /* 0x000fda0003f0e170 */
.L_x_59:
[----:B------:R-:W3:Y:S04]  /*2e50*/  LDL.U8 R17, [R8+0x1] ;  /* 0x0000010008117983 */ /* 0x000ee80000100000 */
[----:B0-----:R-:W4:Y:S04]  /*2e60*/  LDL.U8 R13, [R4+-0x1] ;  /* 0xffffff00040d7983 */ /* 0x001f280000100000 */
[----:B---3--:R0:W-:Y:S04]  /*2e70*/  STL.U8 [R4+-0x1], R17 ;  /* 0xffffff1104007387 */ /* 0x0081e80000100000 */
[----:B----4-:R1:W-:Y:S04]  /*2e80*/  STL.U8 [R8+0x1], R13 ;  /* 0x0000010d08007387 */ /* 0x0103e80000100000 */
[----:B------:R-:W3:Y:S04]  /*2e90*/  LDL.U8 R21, [R8] ;  /* 0x0000000008157983 */ /* 0x000ee80000100000 */
[----:B------:R-:W4:Y:S04]  /*2ea0*/  LDL.U8 R19, [R4] ;  /* 0x0000000004137983 */ /* 0x000f280000100000 */
[----:B---3--:R3:W-:Y:S04]  /*2eb0*/  STL.U8 [R4], R21 ;  /* 0x0000001504007387 */ /* 0x0087e80000100000 */
[----:B----4-:R4:W-:Y:S04]  /*2ec0*/  STL.U8 [R8], R19 ;  /* 0x0000001308007387 */ /* 0x0109e80000100000 */
[----:B------:R-:W5:Y:S04]  /*2ed0*/  LDL.U8 R25, [R8+-0x1] ;  /* 0xffffff0008197983 */ /* 0x000f680000100000 */
[----:B------:R-:W2:Y:S04]  /*2ee0*/  LDL.U8 R23, [R4+0x1] ;  /* 0x0000010004177983 */ /* 0x000ea80000100000 */
[----:B-----5:R5:W-:Y:S04]  /*2ef0*/  STL.U8 [R4+0x1], R25 ;  /* 0x0000011904007387 */ /* 0x020be80000100000 */
[----:B--2---:R2:W-:Y:S04]  /*2f00*/  STL.U8 [R8+-0x1], R23 ;  /* 0xffffff1708007387 */ /* 0x0045e80000100000 */
[----:B------:R-:W3:Y:S04]  /*2f10*/  LDL.U8 R27, [R8+-0x2] ;  /* 0xfffffe00081b7983 */ /* 0x000ee80000100000 */
[----:B0-----:R-:W4:Y:S04]  /*2f20*/  LDL.U8 R17, [R4+0x2] ;  /* 0x0000020004117983 */ /* 0x001f280000100000 */
[----:B---3--:R0:W-:Y:S04]  /*2f30*/  STL.U8 [R4+0x2], R27 ;  /* 0x0000021b04007387 */ /* 0x0081e80000100000 */
[----:B----4-:R3:W-:Y:S04]  /*2f40*/  STL.U8 [R8+-0x2], R17 ;  /* 0xfffffe1108007387 */ /* 0x0107e80000100000 */
[----:B------:R-:W4:Y:S04]  /*2f50*/  LDL.U8 R29, [R8+-0x3] ;  /* 0xfffffd00081d7983 */ /* 0x000f280000100000 */
[----:B-1----:R-:W5:Y:S04]  /*2f60*/  LDL.U8 R13, [R4+0x3] ;  /* 0x00000300040d7983 */ /* 0x002f680000100000 */
[----:B----4-:R1:W-:Y:S04]  /*2f70*/  STL.U8 [R4+0x3], R29 ;  /* 0x0000031d04007387 */ /* 0x0103e80000100000 */
[----:B-----5:R4:W-:Y:S04]  /*2f80*/  STL.U8 [R8+-0x3], R13 ;  /* 0xfffffd0d08007387 */ /* 0x0209e80000100000 */
[----:B------:R-:W5:Y:S04]  /*2f90*/  LDL.U8 R21, [R8+-0x4] ;  /* 0xfffffc0008157983 */ /* 0x000f680000100000 */
[----:B------:R-:W2:Y:S04]  /*2fa0*/  LDL.U8 R19, [R4+0x4] ;  /* 0x0000040004137983 */ /* 0x000ea80000100000 */
[----:B-----5:R5:W-:Y:S04]  /*2fb0*/  STL.U8 [R4+0x4], R21 ;  /* 0x0000041504007387 */ /* 0x020be80000100000 */
[----:B--2---:R2:W-:Y:S04]  /*2fc0*/  STL.U8 [R8+-0x4], R19 ;  /* 0xfffffc1308007387 */ /* 0x0045e80000100000 */
[----:B------:R-:W3:Y:S04]  /*2fd0*/  LDL.U8 R25, [R8+-0x5] ;  /* 0xfffffb0008197983 */ /* 0x000ee80000100000 */
[----:B------:R-:W4:Y:S04]  /*2fe0*/  LDL.U8 R23, [R4+0x5] ;  /* 0x0000050004177983 */ /* 0x000f280000100000 */
[----:B---3--:R3:W-:Y:S04]  /*2ff0*/  STL.U8 [R4+0x5], R25 ;  /* 0x0000051904007387 */ /* 0x0087e80000100000 */
[----:B----4-:R4:W-:Y:S04]  /*3000*/  STL.U8 [R8+-0x5], R23 ;  /* 0xfffffb1708007387 */ /* 0x0109e80000100000 */
[----:B0-----:R-:W5:Y:S04]  /*3010*/  LDL.U8 R27, [R8+-0x6] ;  /* 0xfffffa00081b7983 */ /* 0x001f680000100000 */
[----:B------:R-:W2:Y:S04]  /*3020*/  LDL.U8 R17, [R4+0x6] ;  /* 0x0000060004117983 */ /* 0x000ea80000100000 */
[----:B-----5:R0:W-:Y:S04]  /*3030*/  STL.U8 [R4+0x6], R27 ;  /* 0x0000061b04007387 */ /* 0x0201e80000100000 */
[----:B--2---:R2:W-:Y:S04]  /*3040*/  STL.U8 [R8+-0x6], R17 ;  /* 0xfffffa1108007387 */ /* 0x0045e80000100000 */
[----:B-1----:R-:W5:Y:S04]  /*3050*/  LDL.U8 R29, [R8+-0x7] ;  /* 0xfffff900081d7983 */ /* 0x002f680000100000 */
[----:B------:R-:W3:Y:S04]  /*3060*/  LDL.U8 R13, [R4+0x7] ;  /* 0x00000700040d7983 */ /* 0x000ee80000100000 */
[----:B-----5:R1:W-:Y:S04]  /*3070*/  STL.U8 [R4+0x7], R29 ;  /* 0x0000071d04007387 */ /* 0x0203e80000100000 */
[----:B---3--:R3:W-:Y:S04]  /*3080*/  STL.U8 [R8+-0x7], R13 ;  /* 0xfffff90d08007387 */ /* 0x0087e80000100000 */
[----:B------:R-:W5:Y:S04]  /*3090*/  LDL.U8 R21, [R8+-0x8] ;  /* 0xfffff80008157983 */ /* 0x000f680000100000 */
[----:B------:R-:W4:Y:S04]  /*30a0*/  LDL.U8 R19, [R4+0x8] ;  /* 0x0000080004137983 */ /* 0x000f280000100000 */
[----:B-----5:R5:W-:Y:S04]  /*30b0*/  STL.U8 [R4+0x8], R21 ;  /* 0x0000081504007387 */ /* 0x020be80000100000 */
[----:B----4-:R4:W-:Y:S04]  /*30c0*/  STL.U8 [R8+-0x8], R19 ;  /* 0xfffff81308007387 */ /* 0x0109e80000100000 */
[----:B------:R-:W2:Y:S04]  /*30d0*/  LDL.U8 R25, [R8+-0x9] ;  /* 0xfffff70008197983 */ /* 0x000ea80000100000 */
[----:B------:R-:W3:Y:S04]  /*30e0*/  LDL.U8 R23, [R4+0x9] ;  /* 0x0000090004177983 */ /* 0x000ee80000100000 */
[----:B--2---:R2:W-:Y:S04]  /*30f0*/  STL.U8 [R4+0x9], R25 ;  /* 0x0000091904007387 */ /* 0x0045e80000100000 */
[----:B---3--:R3:W-:Y:S04]  /*3100*/  STL.U8 [R8+-0x9], R23 ;  /* 0xfffff71708007387 */ /* 0x0087e80000100000 */
[----:B0-----:R-:W5:Y:S04]  /*3110*/  LDL.U8 R27, [R8+-0xa] ;  /* 0xfffff600081b7983 */ /* 0x001f680000100000 */
[----:B------:R-:W4:Y:S04]  /*3120*/  LDL.U8 R17, [R4+0xa] ;  /* 0x00000a0004117983 */ /* 0x000f280000100000 */
[----:B-----5:R0:W-:Y:S04]  /*3130*/  STL.U8 [R4+0xa], R27 ;  /* 0x00000a1b04007387 */ /* 0x0201e80000100000 */
[----:B----4-:R4:W-:Y:S04]  /*3140*/  STL.U8 [R8+-0xa], R17 ;  /* 0xfffff61108007387 */ /* 0x0109e80000100000 */
[----:B-1----:R-:W5:Y:S04]  /*3150*/  LDL.U8 R29, [R8+-0xb] ;  /* 0xfffff500081d7983 */ /* 0x002f680000100000 */
[----:B------:R-:W2:Y:S04]  /*3160*/  LDL.U8 R13, [R4+0xb] ;  /* 0x00000b00040d7983 */ /* 0x000ea80000100000 */
[----:B-----5:R-:W-:Y:S04]  /*3170*/  STL.U8 [R4+0xb], R29 ;  /* 0x00000b1d04007387 */ /* 0x020fe80000100000 */
[----:B--2---:R-:W-:Y:S04]  /*3180*/  STL.U8 [R8+-0xb], R13 ;  /* 0xfffff50d08007387 */ /* 0x004fe80000100000 */
[----:B------:R-:W2:Y:S04]  /*3190*/  LDL.U8 R21, [R8+-0xc] ;  /* 0xfffff40008157983 */ /* 0x000ea80000100000 */
[----:B------:R-:W5:Y:S04]  /*31a0*/  LDL.U8 R19, [R4+0xc] ;  /* 0x00000c0004137983 */ /* 0x000f680000100000 */
[----:B--2---:R-:W-:Y:S04]  /*31b0*/  STL.U8 [R4+0xc], R21 ;  /* 0x00000c1504007387 */ /* 0x004fe80000100000 */
[----:B-----5:R-:W-:Y:S04]  /*31c0*/  STL.U8 [R8+-0xc], R19 ;  /* 0xfffff41308007387 */ /* 0x020fe80000100000 */
[----:B------:R-:W2:Y:S04]  /*31d0*/  LDL.U8 R25, [R8+-0xd] ;  /* 0xfffff30008197983 */ /* 0x000ea80000100000 */
[----:B---3--:R-:W3:Y:S01]  /*31e0*/  LDL.U8 R23, [R4+0xd] ;  /* 0x00000d0004177983 */ /* 0x008ee20000100000 */
[----:B------:R-:W-:-:S05]  /*31f0*/  VIADD R9, R9, 0x10 ;  /* 0x0000001009097836 */ /* 0x000fca0000000000 */
[----:B------:R-:W-:Y:S01]  /*3200*/  ISETP.GE.AND P1, PT, R9, -0xc, PT ;  /* 0xfffffff40900780c */ /* 0x000fe20003f26270 */
[----:B--2---:R-:W-:Y:S04]  /*3210*/  STL.U8 [R4+0xd], R25 ;  /* 0x00000d1904007387 */ /* 0x004fe80000100000 */
[----:B---3--:R-:W-:Y:S04]  /*3220*/  STL.U8 [R8+-0xd], R23 ;  /* 0xfffff31708007387 */ /* 0x008fe80000100000 */
[----:B0-----:R-:W2:Y:S04]  /*3230*/  LDL.U8 R27, [R8+-0xe] ;  /* 0xfffff200081b7983 */ /* 0x001ea80000100000 */
[----:B----4-:R-:W3:Y:S04]  /*3240*/  LDL.U8 R17, [R4+0xe] ;  /* 0x00000e0004117983 */ /* 0x010ee80000100000 */
[----:B--2---:R0:W-:Y:S04]  /*3250*/  STL.U8 [R4+0xe], R27 ;  /* 0x00000e1b04007387 */ /* 0x0041e80000100000 */
[----:B---3--:R1:W-:Y:S01]  /*3260*/  STL.U8 [R8+-0xe], R17 ;  /* 0xfffff21108007387 */ /* 0x0083e20000100000 */
[----:B0-----:R-:W-:-:S02]  /*3270*/  VIADD R4, R4, 0x10 ;  /* 0x0000001004047836 */ /* 0x001fc40000000000 */
[----:B-1----:R-:W-:Y:S01]  /*3280*/  VIADD R8, R8, 0xfffffff0 ;  /* 0xfffffff008087836 */ /* 0x002fe20000000000 */
[----:B------:R-:W-:Y:S06]  /*3290*/  @!P1 BRA `(.L_x_59) ;  /* 0xfffffff800ec9947 */ /* 0x000fec000383ffff */
.L_x_58:
[----:B------:R-:W-:Y:S05]  /*32a0*/  BSYNC.RECONVERGENT B4 ;  /* 0x0000000000047941 */ /* 0x000fea0003800200 */
.L_x_57:
[----:B------:R-:W-:Y:S01]  /*32b0*/  IMAD.MOV R12, RZ, RZ, -R9 ;  /* 0x000000ffff0c7224 */ /* 0x000fe200078e0a09 */
[----:B------:R-:W-:Y:S04]  /*32c0*/  BSSY.RECONVERGENT B4, `(.L_x_60) ;  /* 0x0000027000047945 */ /* 0x000fe80003800200 */
[----:B------:R-:W-:-:S13]  /*32d0*/  ISETP.GT.AND P1, PT, R12, 0x4, PT ;  /* 0x000000040c00780c */ /* 0x000fda0003f24270 */
[----:B------:R-:W-:Y:S05]  /*32e0*/  @!P1 BRA `(.L_x_61) ;  /* 0x0000000000909947 */ /* 0x000fea0003800000 */
        /* <DEDUP_REMOVED lines=25> */
[----:B--2---:R-:W2:Y:S04]  /*3480*/  LDL.U8 R23, [R4+0x5] ;  /* 0x0000050004177983 */ /* 0x004ea80000100000 */
[----:B----4-:R-:W-:Y:S04]  /*3490*/  STL.U8 [R4+0x5], R25 ;  /* 0x0000051904007387 */ /* 0x010fe80000100000 */
[----:B--2---:R-:W-:Y:S04]  /*34a0*/  STL.U8 [R8+-0x5], R23 ;  /* 0xfffffb1708007387 */ /* 0x004fe80000100000 */
[----:B0-----:R-:W2:Y:S04]  /*34b0*/  LDL.U8 R27, [R8+-0x6] ;  /* 0xfffffa00081b7983 */ /* 0x001ea80000100000 */
[----:B---3--:R-:W3:Y:S01]  /*34c0*/  LDL.U8 R17, [R4+0x6] ;  /* 0x0000060004117983 */ /* 0x008ee20000100000 */
[----:B------:R-:W-:Y:S01]  /*34d0*/  PLOP3.LUT P0, PT, PT, PT, PT, 0x8, 0x80 ;  /* 0x000000000080781c */ /* 0x000fe20003f0e170 */
[----:B------:R-:W-:-:S02]  /*34e0*/  VIADD R9, R9, 0x8 ;  /* 0x0000000809097836 */ /* 0x000fc40000000000 */
[----:B--2---:R0:W-:Y:S04]  /*34f0*/  STL.U8 [R4+0x6], R27 ;  /* 0x0000061b04007387 */ /* 0x0041e80000100000 */
[----:B---3--:R1:W-:Y:S01]  /*3500*/  STL.U8 [R8+-0x6], R17 ;  /* 0xfffffa1108007387 */ /* 0x0083e20000100000 */
[----:B0-----:R-:W-:Y:S02]  /*3510*/  VIADD R4, R4, 0x8 ;  /* 0x0000000804047836 */ /* 0x001fe40000000000 */
[----:B-1----:R-:W-:-:S07]  /*3520*/  VIADD R8, R8, 0xfffffff8 ;  /* 0xfffffff808087836 */ /* 0x002fce0000000000 */
.L_x_61:
[----:B------:R-:W-:Y:S05]  /*3530*/  BSYNC.RECONVERGENT B4 ;  /* 0x0000000000047941 */ /* 0x000fea0003800200 */
.L_x_60:
[----:B------:R-:W-:-:S13]  /*3540*/  ISETP.NE.OR P0, PT, R9, RZ, P0 ;  /* 0x000000ff0900720c */ /* 0x000fda0000705670 */
[----:B------:R-:W-:Y:S05]  /*3550*/  @!P0 BREAK.RELIABLE B1 ;  /* 0x0000000000018942 */ /* 0x000fea0003800100 */
[----:B------:R-:W-:Y:S05]  /*3560*/  @!P0 BRA `(.L_x_54) ;  /* 0x0000000000588947 */ /* 0x000fea0003800000 */
.L_x_56:
[----:B------:R-:W-:Y:S05]  /*3570*/  BSYNC.RELIABLE B1 ;  /* 0x0000000000017941 */ /* 0x000fea0003800100 */
.L_x_55:
[----:B------:R-:W3:Y:S04]  /*3580*/  LDL.U8 R17, [R8+0x1] ;  /* 0x0000010008117983 */ /* 0x000ee80000100000 */
[----:B0-----:R-:W4:Y:S04]  /*3590*/  LDL.U8 R13, [R4+-0x1] ;  /* 0xffffff00040d7983 */ /* 0x001f280000100000 */
[----:B---3--:R0:W-:Y:S04]  /*35a0*/  STL.U8 [R4+-0x1], R17 ;  /* 0xffffff1104007387 */ /* 0x0081e80000100000 */
[----:B----4-:R-:W-:Y:S04]  /*35b0*/  STL.U8 [R8+0x1], R13 ;  /* 0x0000010d08007387 */ /* 0x010fe80000100000 */
[----:B------:R-:W3:Y:S04]  /*35c0*/  LDL.U8 R21, [R8] ;  /* 0x0000000008157983 */ /* 0x000ee80000100000 */
[----:B------:R-:W4:Y:S04]  /*35d0*/  LDL.U8 R19, [R4] ;  /* 0x0000000004137983 */ /* 0x000f280000100000 */
[----:B---3--:R-:W-:Y:S04]  /*35e0*/  STL.U8 [R4], R21 ;  /* 0x0000001504007387 */ /* 0x008fe80000100000 */
[----:B----4-:R-:W-:Y:S04]  /*35f0*/  STL.U8 [R8], R19 ;  /* 0x0000001308007387 */ /* 0x010fe80000100000 */
[----:B------:R-:W3:Y:S04]  /*3600*/  LDL.U8 R25, [R8+-0x1] ;  /* 0xffffff0008197983 */ /* 0x000ee80000100000 */
[----:B------:R-:W4:Y:S01]  /*3610*/  LDL.U8 R23, [R4+0x1] ;  /* 0x0000010004177983 */ /* 0x000f220000100000 */
[----:B------:R-:W-:-:S05]  /*3620*/  VIADD R9, R9, 0x4 ;  /* 0x0000000409097836 */ /* 0x000fca0000000000 */
[----:B------:R-:W-:Y:S01]  /*3630*/  ISETP.NE.AND P0, PT, R9, RZ, PT ;  /* 0x000000ff0900720c */ /* 0x000fe20003f05270 */
[----:B---3--:R-:W-:Y:S04]  /*3640*/  STL.U8 [R4+0x1], R25 ;  /* 0x0000011904007387 */ /* 0x008fe80000100000 */
[----:B----4-:R-:W-:Y:S04]  /*3650*/  STL.U8 [R8+-0x1], R23 ;  /* 0xffffff1708007387 */ /* 0x010fe80000100000 */
[----:B------:R-:W3:Y:S04]  /*3660*/  LDL.U8 R27, [R8+-0x2] ;  /* 0xfffffe00081b7983 */ /* 0x000ee80000100000 */
[----:B0-----:R-:W4:Y:S04]  /*3670*/  LDL.U8 R17, [R4+0x2] ;  /* 0x0000020004117983 */ /* 0x001f280000100000 */
[----:B---3--:R0:W-:Y:S04]  /*3680*/  STL.U8 [R4+0x2], R27 ;  /* 0x0000021b04007387 */ /* 0x0081e80000100000 */
[----:B----4-:R1:W-:Y:S01]  /*3690*/  STL.U8 [R8+-0x2], R17 ;  /* 0xfffffe1108007387 */ /* 0x0103e20000100000 */
[----:B0-----:R-:W-:Y:S01]  /*36a0*/  VIADD R4, R4, 0x4 ;  /* 0x0000000404047836 */ /* 0x001fe20000000000 */
[----:B-1----:R-:W-:Y:S01]  /*36b0*/  IADD3 R8, PT, PT, R8, -0x4, RZ ;  /* 0xfffffffc08087810 */ /* 0x002fe20007ffe0ff */
[----:B------:R-:W-:Y:S06]  /*36c0*/  @P0 BRA `(.L_x_55) ;  /* 0xfffffffc00ac0947 */ /* 0x000fec000383ffff */
.L_x_54:
[----:B------:R-:W-:Y:S05]  /*36d0*/  BSYNC.RECONVERGENT B2 ;  /* 0x0000000000027941 */ /* 0x000fea0003800200 */
.L_x_53:
[----:B------:R-:W-:-:S13]  /*36e0*/  LOP3.LUT P0, RZ, R2, 0x3, RZ, 0xc0, !PT ;  /* 0x0000000302ff7812 */ /* 0x000fda000780c0ff */
[----:B------:R-:W-:Y:S05]  /*36f0*/  @!P0 BRA `(.L_x_52) ;  /* 0x00000000003c8947 */ /* 0x000fea0003800000 */
[----:B------:R-:W-:Y:S01]  /*3700*/  SHF.R.U32.HI R11, RZ, 0x1, R11 ;  /* 0x00000001ff0b7819 */ /* 0x000fe2000001160b */
[----:B-1----:R-:W-:Y:S01]  /*3710*/  IMAD.IADD R9, R3, 0x1, R6 ;  /* 0x0000000103097824 */ /* 0x002fe200078e0206 */
[----:B------:R-:W-:Y:S02]  /*3720*/  IADD3 R8, PT, PT, R7, R6, -R3 ;  /* 0x0000000607087210 */ /* 0x000fe40007ffe803 */
[----:B------:R-:W-:-:S04]  /*3730*/  VIMNMX.U32 R2, PT, PT, R11, 0x1, !PT ;  /* 0x000000010b027848 */ /* 0x000fc80007fe0000 */
[----:B------:R-:W-:-:S05]  /*3740*/  LOP3.LUT R2, R2, 0x3, RZ, 0xc0, !PT ;  /* 0x0000000302027812 */ /* 0x000fca00078ec0ff */
[----:B------:R-:W-:-:S07]  /*3750*/  IMAD.MOV R2, RZ, RZ, -R2 ;  /* 0x000000ffff027224 */ /* 0x000fce00078e0a02 */
.L_x_62:
[----:B------:R-:W3:Y:S04]  /*3760*/  LDL.U8 R4, [R8] ;  /* 0x0000000008047983 */ /* 0x000ee80000100000 */
[----:B------:R-:W4:Y:S01]  /*3770*/  LDL.U8 R3, [R9] ;  /* 0x0000000009037983 */ /* 0x000f220000100000 */
[----:B------:R-:W-:-:S05]  /*3780*/  VIADD R2, R2, 0x1 ;  /* 0x0000000102027836 */ /* 0x000fca0000000000 */
[----:B------:R-:W-:Y:S01]  /*3790*/  ISETP.NE.AND P0, PT, R2, RZ, PT ;  /* 0x000000ff0200720c */ /* 0x000fe20003f05270 */
[----:B---3--:R1:W-:Y:S04]  /*37a0*/  STL.U8 [R9], R4 ;  /* 0x0000000409007387 */ /* 0x0083e80000100000 */
[----:B----4-:R3:W-:Y:S01]  /*37b0*/  STL.U8 [R8], R3 ;  /* 0x0000000308007387 */ /* 0x0107e20000100000 */
[----:B-1----:R-:W-:Y:S02]  /*37c0*/  VIADD R9, R9, 0x1 ;  /* 0x0000000109097836 */ /* 0x002fe40000000000 */
[----:B---3--:R-:W-:-:S05]  /*37d0*/  VIADD R8, R8, 0xffffffff ;  /* 0xffffffff08087836 */ /* 0x008fca0000000000 */
[----:B------:R-:W-:Y:S05]  /*37e0*/  @P0 BRA `(.L_x_62) ;  /* 0xfffffffc00dc0947 */ /* 0x000fea000383ffff */
.L_x_52:
[----:B------:R-:W-:Y:S05]  /*37f0*/  BSYNC.RECONVERGENT B3 ;  /* 0x0000000000037941 */ /* 0x000fea0003800200 */
.L_x_51:
[----:B--2---:R-:W-:Y:S01]  /*3800*/  FMUL R0, R0, 100 ;  /* 0x42c8000000007820 */ /* 0x004fe20000400000 */
[----:B------:R2:W-:Y:S01]  /*3810*/  STL.U8 [R10+0x41], R5 ;  /* 0x000041050a007387 */ /* 0x0005e20000100000 */
[----:B------:R-:W-:Y:S01]  /*3820*/  BSSY.RECONVERGENT B1, `(.L_x_63) ;  /* 0x0000023000017945 */ /* 0x000fe20003800200 */
[C---:B------:R-:W-:Y:S01]  /*3830*/  VIADD R11, R24.reuse, 0x2 ;  /* 0x00000002180b7836 */ /* 0x040fe20000000000 */
[----:B------:R-:W-:Y:S01]  /*3840*/  LOP3.LUT R19, R7, 0x7ffffffc, RZ, 0xc0, !PT ;  /* 0x7ffffffc07137812 */ /* 0x000fe200078ec0ff */
[----:B------:R-:W-:Y:S01]  /*3850*/  VIADD R24, R24, 0x4 ;  /* 0x0000000418187836 */ /* 0x000fe20000000000 */
[----:B------:R-:W3:Y:S01]  /*3860*/  F2I.TRUNC.NTZ R0, R0 ;  /* 0x0000000000007305 */ /* 0x000ee2000020f100 */
[----:B-1----:R-:W-:Y:S01]  /*3870*/  IADD3 R8, PT, PT, R1, 0x44, RZ ;  /* 0x0000004401087810 */ /* 0x002fe20007ffe0ff */
[----:B---3--:R-:W-:-:S05]  /*3880*/  IMAD.HI R2, R0, 0x66666667, RZ ;  /* 0x6666666700027827 */ /* 0x008fca00078e02ff */
[----:B------:R-:W-:-:S04]  /*3890*/  SHF.R.U32.HI R3, RZ, 0x1f, R2 ;  /* 0x0000001fff037819 */ /* 0x000fc80000011602 */
[----:B------:R-:W-:-:S05]  /*38a0*/  LEA.HI.SX32 R3, R2, R3, 0x1e ;  /* 0x0000000302037211 */ /* 0x000fca00078ff2ff */
[C---:B------:R-:W-:Y:S02]  /*38b0*/  IMAD R2, R3.reuse, -0xa, R0 ;  /* 0xfffffff603027824 */ /* 0x040fe400078e0200 */
[----:B------:R-:W-:Y:S02]  /*38c0*/  VIADD R3, R3, 0x30 ;  /* 0x0000003003037836 */ /* 0x000fe40000000000 */
[----:B------:R-:W-:Y:S02]  /*38d0*/  VIADD R9, R2, 0x30 ;  /* 0x0000003002097836 */ /* 0x000fe40000000000 */
[----:B------:R-:W-:Y:S01]  /*38e0*/  IMAD.MOV.U32 R0, RZ, RZ, RZ ;  /* 0x000000ffff007224 */ /* 0x000fe200078e00ff */
[----:B------:R2:W-:Y:S04]  /*38f0*/  STL.U8 [R10+0x42], R3 ;  /* 0x000042030a007387 */ /* 0x0005e80000100000 */
[----:B------:R2:W-:Y:S02]  /*3900*/  STL.U8 [R10+0x43], R9 ;  /* 0x000043090a007387 */ /* 0x0005e40000100000 */
.L_x_64:
[----:B------:R-:W-:-:S06]  /*3910*/  IMAD.IADD R4, R1, 0x1, R0 ;  /* 0x0000000101047824 */ /* 0x000fcc00078e0200 */
[----:B------:R-:W3:Y:S01]  /*3920*/  LDL R4, [R4+0x40] ;  /* 0x0000400004047983 */ /* 0x000ee20000100800 */
[----:B-1----:R-:W-:Y:S01]  /*3930*/  IADD3 R2, P0, PT, R14, R11, RZ ;  /* 0x0000000b0e027210 */ /* 0x002fe20007f1e0ff */
[----:B------:R-:W-:Y:S02]  /*3940*/  IMAD.MOV.U32 R6, RZ, RZ, R8 ;  /* 0x000000ffff067224 */ /* 0x000fe400078e0008 */
[----:B------:R-:W-:Y:S02]  /*3950*/  VIADD R11, R11, 0x4 ;  /* 0x000000040b0b7836 */ /* 0x000fe40000000000 */
[----:B--2---:R-:W-:Y:S01]  /*3960*/  IMAD.X R3, RZ, RZ, R15, P0 ;  /* 0x000000ffff037224 */ /* 0x004fe200000e060f */
[C---:B------:R-:W-:Y:S01]  /*3970*/  ISETP.NE.AND P0, PT, R0.reuse, R19, PT ;  /* 0x000000130000720c */ /* 0x040fe20003f05270 */
[----:B------:R-:W-:Y:S02]  /*3980*/  VIADD R0, R0, 0x4 ;  /* 0x0000000400007836 */ /* 0x000fe40000000000 */
[----:B------:R-:W-:Y:S01]  /*3990*/  VIADD R8, R8, 0x4 ;  /* 0x0000000408087836 */ /* 0x000fe20000000000 */
[----:B---3--:R-:W-:-:S02]  /*39a0*/  PRMT R5, R4, 0x7770, RZ ;  /* 0x0000777004057816 */ /* 0x008fc400000000ff */
[C---:B------:R-:W-:Y:S02]  /*39b0*/  PRMT R9, R4.reuse, 0x7771, RZ ;  /* 0x0000777104097816 */ /* 0x040fe400000000ff */
[C---:B0-----:R-:W-:Y:S01]  /*39c0*/  PRMT R13, R4.reuse, 0x7772, RZ ;  /* 0x00007772040d7816 */ /* 0x041fe200000000ff */
[----:B------:R1:W-:Y:S01]  /*39d0*/  STG.E.U8 desc[UR4][R2.64], R5 ;  /* 0x0000000502007986 */ /* 0x0003e2000c101104 */
[----:B------:R-:W-:Y:S01]  /*39e0*/  PRMT R17, R4, 0x7773, RZ ;  /* 0x0000777304117816 */ /* 0x000fe200000000ff */
[----:B------:R-:W-:Y:S02]  /*39f0*/  IMAD.MOV.U32 R4, RZ, RZ, R24 ;  /* 0x000000ffff047224 */ /* 0x000fe400078e0018 */
[----:B------:R1:W-:Y:S01]  /*3a00*/  STG.E.U8 desc[UR4][R2.64+0x1], R9 ;  /* 0x0000010902007986 */ /* 0x0003e2000c101104 */
[----:B------:R-:W-:-:S03]  /*3a10*/  VIADD R24, R24, 0x4 ;  /* 0x0000000418187836 */ /* 0x000fc60000000000 */
[----:B------:R1:W-:Y:S04]  /*3a20*/  STG.E.U8 desc[UR4][R2.64+0x2], R13 ;  /* 0x0000020d02007986 */ /* 0x0003e8000c101104 */
[----:B------:R1:W-:Y:S01]  /*3a30*/  STG.E.U8 desc[UR4][R2.64+0x3], R17 ;  /* 0x0000031102007986 */ /* 0x0003e2000c101104 */
[----:B------:R-:W-:Y:S05]  /*3a40*/  @P0 BRA `(.L_x_64) ;  /* 0xfffffffc00b00947 */ /* 0x000fea000383ffff */
[----:B------:R-:W-:Y:S05]  /*3a50*/  BSYNC.RECONVERGENT B1 ;  /* 0x0000000000017941 */ /* 0x000fea0003800200 */
.L_x_63:
[----:B------:R-:W-:Y:S01]  /*3a60*/  LOP3.LUT P0, R0, R7, 0x3, RZ, 0xc0, !PT ;  /* 0x0000000307007812 */ /* 0x000fe2000780c0ff */
[----:B------:R-:W-:-:S12]  /*3a70*/  BSSY.RECONVERGENT B1, `(.L_x_65) ;  /* 0x0000011000017945 */ /* 0x000fd80003800200 */
[----:B------:R-:W-:Y:S05]  /*3a80*/  @!P0 BRA `(.L_x_66) ;  /* 0x00000000003c8947 */ /* 0x000fea0003800000 */
[----:B------:R-:W-:Y:S01]  /*3a90*/  BSSY.RECONVERGENT B2, `(.L_x_67) ;  /* 0x000000d000027945 */ /* 0x000fe20003800200 */
[----:B------:R-:W-:Y:S01]  /*3aa0*/  MOV R11, R4 ;  /* 0x00000004000b7202 */ /* 0x000fe20000000f00 */
[----:B------:R-:W-:-:S07]  /*3ab0*/  IMAD.MOV R0, RZ, RZ, -R0 ;  /* 0x000000ffff007224 */ /* 0x000fce00078e0a00 */
.L_x_68:
[----:B01----:R0:W2:Y:S01]  /*3ac0*/  LDL.U8 R5, [R6] ;  /* 0x0000000006057983 */ /* 0x0030a20000100000 */
[C---:B------:R-:W-:Y:S02]  /*3ad0*/  VIADD R3, R11.reuse, 0x2 ;  /* 0x000000020b037836 */ /* 0x040fe40000000000 */
[----:B------:R-:W-:Y:S02]  /*3ae0*/  VIADD R0, R0, 0x1 ;  /* 0x0000000100007836 */ /* 0x000fe40000000000 */
[----:B------:R-:W-:Y:S01]  /*3af0*/  VIADD R11, R11, 0x1 ;  /* 0x000000010b0b7836 */ /* 0x000fe20000000000 */
[----:B------:R-:W-:Y:S01]  /*3b00*/  IADD3 R2, P0, PT, R14, R3, RZ ;  /* 0x000000030e027210 */ /* 0x000fe20007f1e0ff */
[----:B0-----:R-:W-:-:S04]  /*3b10*/  VIADD R6, R6, 0x1 ;  /* 0x0000000106067836 */ /* 0x001fc80000000000 */
[----:B------:R-:W-:Y:S01]  /*3b20*/  IMAD.X R3, RZ, RZ, R15, P0 ;  /* 0x000000ffff037224 */ /* 0x000fe200000e060f */
[----:B------:R-:W-:-:S04]  /*3b30*/  ISETP.NE.AND P0, PT, R0, RZ, PT ;  /* 0x000000ff0000720c */ /* 0x000fc80003f05270 */
[----:B--2---:R0:W-:Y:S09]  /*3b40*/  STG.E.U8 desc[UR4][R2.64], R5 ;  /* 0x0000000502007986 */ /* 0x0041f2000c101104 */
[----:B------:R-:W-:Y:S05]  /*3b50*/  @P0 BRA `(.L_x_68) ;  /* 0xfffffffc00d80947 */ /* 0x000fea000383ffff */
[----:B------:R-:W-:Y:S05]  /*3b60*/  BSYNC.RECONVERGENT B2 ;  /* 0x0000000000027941 */ /* 0x000fea0003800200 */
.L_x_67:
[----:B------:R-:W-:-:S07]  /*3b70*/  VIADD R11, R11, 0x2 ;  /* 0x000000020b0b7836 */ /* 0x000fce0000000000 */
.L_x_66:
[----:B------:R-:W-:Y:S05]  /*3b80*/  BSYNC.RECONVERGENT B1 ;  /* 0x0000000000017941 */ /* 0x000fea0003800200 */
.L_x_65:
[----:B01----:R-:W-:-:S05]  /*3b90*/  IADD3 R2, P0, PT, R14, R11, RZ ;  /* 0x0000000b0e027210 */ /* 0x003fca0007f1e0ff */
[----:B------:R-:W-:-:S05]  /*3ba0*/  IMAD.X R3, RZ, RZ, R15, P0 ;  /* 0x000000ffff037224 */ /* 0x000fca00000e060f */
[----:B------:R-:W-:Y:S01]  /*3bb0*/  STG.E.U8 desc[UR4][R2.64], RZ ;  /* 0x000000ff02007986 */ /* 0x000fe2000c101104 */
[----:B------:R-:W-:Y:S05]  /*3bc0*/  EXIT ;  /* 0x000000000000794d */ /* 0x000fea0003800000 */
.L_x_0:
[----:B------:R-:W0:Y:S02]  /*3bd0*/  LDC.64 R2, c[0x0][0x390] ;  /* 0x0000e400ff027b82 */ /* 0x000e240000000a00 */
[----:B0-----:R-:W-:-:S05]  /*3be0*/  IMAD.WIDE R2, R17, 0x50, R2 ;  /* 0x0000005011027825 */ /* 0x001fca00078e0202 */
[----:B------:R-:W-:Y:S01]  /*3bf0*/  STG.E.U8 desc[UR4][R2.64], RZ ;  /* 0x000000ff02007986 */ /* 0x000fe2000c101104 */
[----:B------:R-:W-:Y:S05]  /*3c00*/  EXIT ;  /* 0x000000000000794d */ /* 0x000fea0003800000 */
.L_x_69:
[----:B------:R-:W-:-:S00]  /*3c10*/  BRA `(.L_x_69) ;  /* 0xfffffffc00fc7947 */ /* 0x000fc0000383ffff */
[----:B------:R-:W-:-:S00]  /*3c20*/  NOP ;  /* 0x0000000000007918 */ /* 0x000fc00000000000 */
        /* <DEDUP_REMOVED lines=13> */
.L_x_70:


//--------------------- .nv.shared.reserved.0     --------------------------
	.section	.nv.shared.reserved.0,"aw",@nobits
	.weak		__nv_reservedSMEM_offset_0_alias
	.size		__nv_reservedSMEM_offset_0_alias, 0, 64
	.other		__nv_reservedSMEM_offset_0_alias,@"STO_CUDA_RESERVED_SHARED STV_DEFAULT"
__nv_reservedSMEM_offset_0_alias:
	.zero		0
	.zero		64


//--------------------- .nv.constant0._Z21filterAndComputeItemsP6mydataiP6Result --------------------------
	.section	.nv.constant0._Z21filterAndComputeItemsP6mydataiP6Result,"a",@progbits
	.sectionflags	@""
	.align	4
.nv.constant0._Z21filterAndComputeItemsP6mydataiP6Result:
	.zero		920


//--------------------- SYMBOLS --------------------------

	.type		.nv.reservedSmem.offset0,@object
	.size		.nv.reservedSmem.offset0,0x4
